	.target	sm_100a

	.elftype	@"ET_EXEC"


//--------------------- .note.nv.tkinfo           --------------------------
	.section	.note.nv.tkinfo,"",@"SHT_NOTE"
	.sectionflags	@"SHF_NOTE_NV_TKINFO"
	.tkinfo
        /*0018*/ 	.word	0x00000002
        /*0030*/ 	.string	""
        /*0030*/ 	.string	"ptxas"
        /*0030*/ 	.string	"Cuda compilation tools, release 13.0, V13.0.88"
        /*0030*/ 	.string	"Build cuda_13.0.r13.0/compiler.36424714_0"
        /*0030*/ 	.string	"-arch sm_100a -m 64 "



//--------------------- .note.nv.cuinfo           --------------------------
	.section	.note.nv.cuinfo,"",@"SHT_NOTE"
	.sectionflags	@"SHF_NOTE_NV_CUINFO"
        /*0018*/ 	.short	0x0002
        /*001a*/ 	.short	0x0064
        /*001c*/ 	.short	0x0082
	.zero		2


//--------------------- .nv.info                  --------------------------
	.section	.nv.info,"",@"SHT_CUDA_INFO"
	.align	4


	//----- nvinfo : EIATTR_REGCOUNT
	.align		4
        /*0000*/ 	.byte	0x04, 0x2f
        /*0002*/ 	.short	(.L_19 - .L_18)
	.align		4
.L_18:
        /*0004*/ 	.word	index@(_ZN7cutlass13device_kernelINS_4gemm6kernel13GemmUniversalIN4cute5tupleIJiiiiEEENS1_10collective13CollectiveMmaINS1_35MainloopSm100TmaUmmaWarpSpecializedILi6ELi2ELi4ENS5_IJNS4_1CILi2EEENSA_ILi4EEENSA_ILi1EEEEEEEENS5_IJNSA_ILi64EEESG_SG_EEENS_10tfloat32_tENS5_IJlSD_lEEESI_SJ_NS4_8TiledMMAINS4_8MMA_AtomIJNS4_17SM100_MMA_TF32_SSISI_SI_fLi64ELi64ELNS4_4UMMA5MajorE0ELSO_0ELNSN_7ScaleInE0ELSP_0EEEEEENS4_6LayoutINS5_IJSD_SD_SD_EEENS5_IJNSA_ILi0EEESU_SU_EEEEENS5_IJNS4_10UnderscoreESX_SX_EEEEENS4_23SM90_TMA_LOAD_MULTICASTENS4_14ComposedLayoutINS4_7SwizzleILi3ELi4ELi3EEENS4_18smem_ptr_flag_bitsILi32EEENSS_INS5_IJNSA_ILi8EEENSA_ILi32EEEEEENS5_IJS17_SD_EEEEEEEvNS4_8identityES10_S1B_vS1C_EENS_8epilogue10collective18CollectiveEpilogueINS1E_23Sm100TmaWarpSpecializedILi3ELi2ELi16ELb1ELb0EEEJSH_NS5_IJNSS_ISG_SD_EENSS_IS17_SD_EEEEESI_SJ_SI_SJ_NS1E_6fusion15FusionCallbacksIS1I_NS1M_17LinearCombinationISI_fSI_fLNS_15FloatRoundStyleE2EEESH_S1L_JEEENS4_5SM1004TMEM4LOAD26SM100_TMEM_LOAD_16dp128b8xENS4_13SM90_TMA_LOADES1B_NS4_17SM75_U32x4_LDSM_NENS4_14SM90_TMA_STOREES1B_NS4_17SM90_U32x4_STSM_NENS4_39AutoVectorizingCopyWithAssumedAlignmentILi128EEEEEEvvEEEEvNT_6ParamsE)
        /*0008*/ 	.word	0x00000056


	//----- nvinfo : EIATTR_FRAME_SIZE
	.align		4
.L_19:
        /*000c*/ 	.byte	0x04, 0x11
        /*000e*/ 	.short	(.L_21 - .L_20)
	.align		4
.L_20:
        /*0010*/ 	.word	index@($__internal_2_$__cuda_sm10x_tcgen05_guardrail_trap_unallocated_columns_being_dealloced)
        /*0014*/ 	.word	0x00000000


	//----- nvinfo : EIATTR_FRAME_SIZE
	.align		4
.L_21:
        /*0018*/ 	.byte	0x04, 0x11
        /*001a*/ 	.short	(.L_23 - .L_22)
	.align		4
.L_22:
        /*001c*/ 	.word	index@($__internal_1_$__cuda_sm10x_tcgen05_guardrail_trap_phase_invalid_during_alloc)
        /*0020*/ 	.word	0x00000000


	//----- nvinfo : EIATTR_FRAME_SIZE
	.align		4
.L_23:
        /*0024*/ 	.byte	0x04, 0x11
        /*0026*/ 	.short	(.L_25 - .L_24)
	.align		4
.L_24:
        /*0028*/ 	.word	index@($__internal_0_$__cuda_sm10x_tcgen05_guardrail_trap_col_being_dealloced_not_returned_by_alloc)
        /*002c*/ 	.word	0x00000000


	//----- nvinfo : EIATTR_FRAME_SIZE
	.align		4
.L_25:
        /*0030*/ 	.byte	0x04, 0x11
        /*0032*/ 	.short	(.L_27 - .L_26)
	.align		4
.L_26:
        /*0034*/ 	.word	index@(_ZN7cutlass13device_kernelINS_4gemm6kernel13GemmUniversalIN4cute5tupleIJiiiiEEENS1_10collective13CollectiveMmaINS1_35MainloopSm100TmaUmmaWarpSpecializedILi6ELi2ELi4ENS5_IJNS4_1CILi2EEENSA_ILi4EEENSA_ILi1EEEEEEEENS5_IJNSA_ILi64EEESG_SG_EEENS_10tfloat32_tENS5_IJlSD_lEEESI_SJ_NS4_8TiledMMAINS4_8MMA_AtomIJNS4_17SM100_MMA_TF32_SSISI_SI_fLi64ELi64ELNS4_4UMMA5MajorE0ELSO_0ELNSN_7ScaleInE0ELSP_0EEEEEENS4_6LayoutINS5_IJSD_SD_SD_EEENS5_IJNSA_ILi0EEESU_SU_EEEEENS5_IJNS4_10UnderscoreESX_SX_EEEEENS4_23SM90_TMA_LOAD_MULTICASTENS4_14ComposedLayoutINS4_7SwizzleILi3ELi4ELi3EEENS4_18smem_ptr_flag_bitsILi32EEENSS_INS5_IJNSA_ILi8EEENSA_ILi32EEEEEENS5_IJS17_SD_EEEEEEEvNS4_8identityES10_S1B_vS1C_EENS_8epilogue10collective18CollectiveEpilogueINS1E_23Sm100TmaWarpSpecializedILi3ELi2ELi16ELb1ELb0EEEJSH_NS5_IJNSS_ISG_SD_EENSS_IS17_SD_EEEEESI_SJ_SI_SJ_NS1E_6fusion15FusionCallbacksIS1I_NS1M_17LinearCombinationISI_fSI_fLNS_15FloatRoundStyleE2EEESH_S1L_JEEENS4_5SM1004TMEM4LOAD26SM100_TMEM_LOAD_16dp128b8xENS4_13SM90_TMA_LOADES1B_NS4_17SM75_U32x4_LDSM_NENS4_14SM90_TMA_STOREES1B_NS4_17SM90_U32x4_STSM_NENS4_39AutoVectorizingCopyWithAssumedAlignmentILi128EEEEEEvvEEEEvNT_6ParamsE)
        /*0038*/ 	.word	0x00000000


	//----- nvinfo : EIATTR_MIN_STACK_SIZE
	.align		4
.L_27:
        /*003c*/ 	.byte	0x04, 0x12
        /*003e*/ 	.short	(.L_29 - .L_28)
	.align		4
.L_28:
        /*0040*/ 	.word	index@(_ZN7cutlass13device_kernelINS_4gemm6kernel13GemmUniversalIN4cute5tupleIJiiiiEEENS1_10collective13CollectiveMmaINS1_35MainloopSm100TmaUmmaWarpSpecializedILi6ELi2ELi4ENS5_IJNS4_1CILi2EEENSA_ILi4EEENSA_ILi1EEEEEEEENS5_IJNSA_ILi64EEESG_SG_EEENS_10tfloat32_tENS5_IJlSD_lEEESI_SJ_NS4_8TiledMMAINS4_8MMA_AtomIJNS4_17SM100_MMA_TF32_SSISI_SI_fLi64ELi64ELNS4_4UMMA5MajorE0ELSO_0ELNSN_7ScaleInE0ELSP_0EEEEEENS4_6LayoutINS5_IJSD_SD_SD_EEENS5_IJNSA_ILi0EEESU_SU_EEEEENS5_IJNS4_10UnderscoreESX_SX_EEEEENS4_23SM90_TMA_LOAD_MULTICASTENS4_14ComposedLayoutINS4_7SwizzleILi3ELi4ELi3EEENS4_18smem_ptr_flag_bitsILi32EEENSS_INS5_IJNSA_ILi8EEENSA_ILi32EEEEEENS5_IJS17_SD_EEEEEEEvNS4_8identityES10_S1B_vS1C_EENS_8epilogue10collective18CollectiveEpilogueINS1E_23Sm100TmaWarpSpecializedILi3ELi2ELi16ELb1ELb0EEEJSH_NS5_IJNSS_ISG_SD_EENSS_IS17_SD_EEEEESI_SJ_SI_SJ_NS1E_6fusion15FusionCallbacksIS1I_NS1M_17LinearCombinationISI_fSI_fLNS_15FloatRoundStyleE2EEESH_S1L_JEEENS4_5SM1004TMEM4LOAD26SM100_TMEM_LOAD_16dp128b8xENS4_13SM90_TMA_LOADES1B_NS4_17SM75_U32x4_LDSM_NENS4_14SM90_TMA_STOREES1B_NS4_17SM90_U32x4_STSM_NENS4_39AutoVectorizingCopyWithAssumedAlignmentILi128EEEEEEvvEEEEvNT_6ParamsE)
        /*0044*/ 	.word	0x00000000
.L_29:


//--------------------- .nv.compat                --------------------------
	.section	.nv.compat,"",@"SHT_CUDA_COMPAT_INFO"
	.align	4
        /*0000*/ 	.byte	0x02, 0x09, 0x01, 0x00, 0x02, 0x02, 0x02, 0x00, 0x02, 0x05, 0x05, 0x00, 0x03, 0x07, 0x01, 0x01
        /*0010*/ 	.byte	0x02, 0x03, 0x01, 0x00, 0x02, 0x06, 0x01, 0x00, 0x04, 0x0b, 0x08, 0x00, 0x09, 0x00, 0x00, 0x00
        /*0020*/ 	.byte	0x00, 0x00, 0x00, 0x00


//--------------------- .nv.info._ZN7cutlass13device_kernelINS_4gemm6kernel13GemmUniversalIN4cute5tupleIJiiiiEEENS1_10collective13CollectiveMmaINS1_35MainloopSm100TmaUmmaWarpSpecializedILi6ELi2ELi4ENS5_IJNS4_1CILi2EEENSA_ILi4EEENSA_ILi1EEEEEEEENS5_IJNSA_ILi64EEESG_SG_EEENS_10tfloat32_tENS5_IJlSD_lEEESI_SJ_NS4_8TiledMMAINS4_8MMA_AtomIJNS4_17SM100_MMA_TF32_SSISI_SI_fLi64ELi64ELNS4_4UMMA5MajorE0ELSO_0ELNSN_7ScaleInE0ELSP_0EEEEEENS4_6LayoutINS5_IJSD_SD_SD_EEENS5_IJNSA_ILi0EEESU_SU_EEEEENS5_IJNS4_10UnderscoreESX_SX_EEEEENS4_23SM90_TMA_LOAD_MULTICASTENS4_14ComposedLayoutINS4_7SwizzleILi3ELi4ELi3EEENS4_18smem_ptr_flag_bitsILi32EEENSS_INS5_IJNSA_ILi8EEENSA_ILi32EEEEEENS5_IJS17_SD_EEEEEEEvNS4_8identityES10_S1B_vS1C_EENS_8epilogue10collective18CollectiveEpilogueINS1E_23Sm100TmaWarpSpecializedILi3ELi2ELi16ELb1ELb0EEEJSH_NS5_IJNSS_ISG_SD_EENSS_IS17_SD_EEEEESI_SJ_SI_SJ_NS1E_6fusion15FusionCallbacksIS1I_NS1M_17LinearCombinationISI_fSI_fLNS_15FloatRoundStyleE2EEESH_S1L_JEEENS4_5SM1004TMEM4LOAD26SM100_TMEM_LOAD_16dp128b8xENS4_13SM90_TMA_LOADES1B_NS4_17SM75_U32x4_LDSM_NENS4_14SM90_TMA_STOREES1B_NS4_17SM90_U32x4_STSM_NENS4_39AutoVectorizingCopyWithAssumedAlignmentILi128EEEEEEvvEEEEvNT_6ParamsE --------------------------
	.section	.nv.info._ZN7cutlass13device_kernelINS_4gemm6kernel13GemmUniversalIN4cute5tupleIJiiiiEEENS1_10collective13CollectiveMmaINS1_35MainloopSm100TmaUmmaWarpSpecializedILi6ELi2ELi4ENS5_IJNS4_1CILi2EEENSA_ILi4EEENSA_ILi1EEEEEEEENS5_IJNSA_ILi64EEESG_SG_EEENS_10tfloat32_tENS5_IJlSD_lEEESI_SJ_NS4_8TiledMMAINS4_8MMA_AtomIJNS4_17SM100_MMA_TF32_SSISI_SI_fLi64ELi64ELNS4_4UMMA5MajorE0ELSO_0ELNSN_7ScaleInE0ELSP_0EEEEEENS4_6LayoutINS5_IJSD_SD_SD_EEENS5_IJNSA_ILi0EEESU_SU_EEEEENS5_IJNS4_10UnderscoreESX_SX_EEEEENS4_23SM90_TMA_LOAD_MULTICASTENS4_14ComposedLayoutINS4_7SwizzleILi3ELi4ELi3EEENS4_18smem_ptr_flag_bitsILi32EEENSS_INS5_IJNSA_ILi8EEENSA_ILi32EEEEEENS5_IJS17_SD_EEEEEEEvNS4_8identityES10_S1B_vS1C_EENS_8epilogue10collective18CollectiveEpilogueINS1E_23Sm100TmaWarpSpecializedILi3ELi2ELi16ELb1ELb0EEEJSH_NS5_IJNSS_ISG_SD_EENSS_IS17_SD_EEEEESI_SJ_SI_SJ_NS1E_6fusion15FusionCallbacksIS1I_NS1M_17LinearCombinationISI_fSI_fLNS_15FloatRoundStyleE2EEESH_S1L_JEEENS4_5SM1004TMEM4LOAD26SM100_TMEM_LOAD_16dp128b8xENS4_13SM90_TMA_LOADES1B_NS4_17SM75_U32x4_LDSM_NENS4_14SM90_TMA_STOREES1B_NS4_17SM90_U32x4_STSM_NENS4_39AutoVectorizingCopyWithAssumedAlignmentILi128EEEEEEvvEEEEvNT_6ParamsE,"",@"SHT_CUDA_INFO"
	.sectionflags	@""
	.align	4


	//----- nvinfo : EIATTR_CUDA_API_VERSION
	.align		4
        /*0000*/ 	.byte	0x04, 0x37
        /*0002*/ 	.short	(.L_31 - .L_30)
.L_30:
        /*0004*/ 	.word	0x00000082


	//----- nvinfo : EIATTR_KPARAM_INFO
	.align		4
.L_31:
        /*0008*/ 	.byte	0x04, 0x17
        /*000a*/ 	.short	(.L_33 - .L_32)
.L_32:
        /*000c*/ 	.word	0x00000000
        /*0010*/ 	.short	0x0000
        /*0012*/ 	.short	0x0000
        /*0014*/ 	.byte	0x00, 0xf0, 0x01, 0x20


	//----- nvinfo : EIATTR_AT_ENTRY_FRAGMENTS
	.align		4
.L_33:
        /*0018*/ 	.byte	0x04, 0x4f
        /*001a*/ 	.short	(.L_35 - .L_34)


	//   ....[0]....
.L_34:
        /*001c*/ 	.word	0x00000006


	//----- nvinfo : EIATTR_RESERVED_SMEM_USED
	.align		4
.L_35:
        /*0020*/ 	.byte	0x01, 0x41
	.zero		2


	//----- nvinfo : EIATTR_SPARSE_MMA_MASK
	.align		4
        /*0024*/ 	.byte	0x03, 0x50
        /*0026*/ 	.short	0x0000


	//----- nvinfo : EIATTR_TCGEN05_1CTA_USED
	.align		4
        /*0028*/ 	.byte	0x01, 0x51
	.zero		2


	//----- nvinfo : EIATTR_MAXREG_COUNT
	.align		4
        /*002c*/ 	.byte	0x03, 0x1b
        /*002e*/ 	.short	0x00ff


	//----- nvinfo : EIATTR_NUM_BARRIERS
	.align		4
        /*0030*/ 	.byte	0x02, 0x4c
        /*0032*/ 	.byte	0x07
	.zero		1


	//----- nvinfo : EIATTR_EXTERNS
	.align		4
        /*0034*/ 	.byte	0x04, 0x0f
        /*0036*/ 	.short	(.L_37 - .L_36)


	//   ....[0]....
	.align		4
.L_36:
        /*0038*/ 	.word	index@(__assertfail)


	//----- nvinfo : EIATTR_MERCURY_ISA_VERSION
	.align		4
.L_37:
        /*003c*/ 	.byte	0x03, 0x5f
        /*003e*/ 	.short	0x0101


	//----- nvinfo : EIATTR_INT_WARP_WIDE_INSTR_OFFSETS
	.align		4
        /*0040*/ 	.byte	0x04, 0x31
        /*0042*/ 	.short	(.L_39 - .L_38)


	//   ....[0]....
.L_38:
        /*0044*/ 	.word	0x00004490


	//   ....[1]....
        /*0048*/ 	.word	0x000044b0


	//   ....[2]....
        /*004c*/ 	.word	0x000044e0


	//   ....[3]....
        /*0050*/ 	.word	0x000050b0


	//   ....[4]....
        /*0054*/ 	.word	0x00005130


	//   ....[5]....
        /*0058*/ 	.word	0x00005230


	//   ....[6]....
        /*005c*/ 	.word	0x00005340


	//----- nvinfo : EIATTR_COOP_GROUP_MASK_REGIDS
	.align		4
.L_39:
        /*0060*/ 	.byte	0x04, 0x29
        /*0062*/ 	.short	(.L_41 - .L_40)


	//   ....[0]....
.L_40:
        /*0064*/ 	.word	0xffffffff


	//   ....[1]....
        /*0068*/ 	.word	0xffffffff


	//   ....[2]....
        /*006c*/ 	.word	0xffffffff


	//   ....[3]....
        /*0070*/ 	.word	0xffffffff


	//   ....[4]....
        /*0074*/ 	.word	0xffffffff


	//   ....[5]....
        /*0078*/ 	.word	0xffffffff


	//   ....[6]....
        /*007c*/ 	.word	0xffffffff


	//   ....[7]....
        /*0080*/ 	.word	0xffffffff


	//   ....[8]....
        /*0084*/ 	.word	0xffffffff


	//   ....[9]....
        /*0088*/ 	.word	0xffffffff


	//   ....[10]....
        /*008c*/ 	.word	0xffffffff


	//   ....[11]....
        /*0090*/ 	.word	0xffffffff


	//   ....[12]....
        /*0094*/ 	.word	0xffffffff


	//   ....[13]....
        /*0098*/ 	.word	0xffffffff


	//----- nvinfo : EIATTR_COOP_GROUP_INSTR_OFFSETS
	.align		4
.L_41:
        /*009c*/ 	.byte	0x04, 0x28
        /*009e*/ 	.short	(.L_43 - .L_42)


	//   ....[0]....
.L_42:
        /*00a0*/ 	.word	0x00000080


	//   ....[1]....
        /*00a4*/ 	.word	0x000004e0


	//   ....[2]....
        /*00a8*/ 	.word	0x000006d0


	//   ....[3]....
        /*00ac*/ 	.word	0x00000850


	//   ....[4]....
        /*00b0*/ 	.word	0x00000950


	//   ....[5]....
        /*00b4*/ 	.word	0x00000ac0


	//   ....[6]....
        /*00b8*/ 	.word	0x00000c60


	//   ....[7]....
        /*00bc*/ 	.word	0x00000e10


	//   ....[8]....
        /*00c0*/ 	.word	0x000024e0


	//   ....[9]....
        /*00c4*/ 	.word	0x000034c0


	//   ....[10]....
        /*00c8*/ 	.word	0x000036d0


	//   ....[11]....
        /*00cc*/ 	.word	0x00003700


	//   ....[12]....
        /*00d0*/ 	.word	0x00004370


	//   ....[13]....
        /*00d4*/ 	.word	0x000045a0


	//----- nvinfo : EIATTR_VRC_CTA_INIT_COUNT
	.align		4
.L_43:
        /*00d8*/ 	.byte	0x02, 0x4a
        /*00da*/ 	.byte	0x80
	.zero		1


	//----- nvinfo : EIATTR_SYSCALL_OFFSETS
	.align		4
        /*00dc*/ 	.byte	0x04, 0x46
        /*00de*/ 	.short	(.L_45 - .L_44)


	//   ....[0]....
.L_44:
        /*00e0*/ 	.word	0x00006040


	//   ....[1]....
        /*00e4*/ 	.word	0x00006130


	//   ....[2]....
        /*00e8*/ 	.word	0x000069e0


	//   ....[3]....
        /*00ec*/ 	.word	0x00007440


	//----- nvinfo : EIATTR_MBARRIER_INSTR_OFFSETS
	.align		4
.L_45:
        /*00f0*/ 	.byte	0x04, 0x39
        /*00f2*/ 	.short	(.L_47 - .L_46)


	//   ....[0]....
.L_46:
        /*00f4*/ 	.word	0x00000600
        /*00f8*/ 	.word	0x000000ff
        /*00fc*/ 	.word	0x00000000
        /*0100*/ 	.short	0x0100
        /*0102*/ 	.byte	0x04
	.zero		1


	//   ....[1]....
        /*0104*/ 	.word	0x00000610
        /*0108*/ 	.word	0x000000ff
        /*010c*/ 	.word	0x00000030
        /*0110*/ 	.short	0x0100
        /*0112*/ 	.byte	0x04
	.zero		1


	//   ....[2]....
        /*0114*/ 	.word	0x00000620
        /*0118*/ 	.word	0x000000ff
        /*011c*/ 	.word	0x00000008
        /*0120*/ 	.short	0x0100
        /*0122*/ 	.byte	0x04
	.zero		1


	//   ....[3]....
        /*0124*/ 	.word	0x00000630
        /*0128*/ 	.word	0x000000ff
        /*012c*/ 	.word	0x00000038
        /*0130*/ 	.short	0x0100
        /*0132*/ 	.byte	0x04
	.zero		1


	//   ....[4]....
        /*0134*/ 	.word	0x00000640
        /*0138*/ 	.word	0x000000ff
        /*013c*/ 	.word	0x00000010
        /*0140*/ 	.short	0x0100
        /*0142*/ 	.byte	0x04
	.zero		1


	//   ....[5]....
        /*0144*/ 	.word	0x00000650
        /*0148*/ 	.word	0x000000ff
        /*014c*/ 	.word	0x00000040
        /*0150*/ 	.short	0x0100
        /*0152*/ 	.byte	0x04
	.zero		1


	//   ....[6]....
        /*0154*/ 	.word	0x00000660
        /*0158*/ 	.word	0x000000ff
        /*015c*/ 	.word	0x00000018
        /*0160*/ 	.short	0x0100
        /*0162*/ 	.byte	0x04
	.zero		1


	//   ....[7]....
        /*0164*/ 	.word	0x00000670
        /*0168*/ 	.word	0x000000ff
        /*016c*/ 	.word	0x00000048
        /*0170*/ 	.short	0x0100
        /*0172*/ 	.byte	0x04
	.zero		1


	//   ....[8]....
        /*0174*/ 	.word	0x00000680
        /*0178*/ 	.word	0x000000ff
        /*017c*/ 	.word	0x00000020
        /*0180*/ 	.short	0x0100
        /*0182*/ 	.byte	0x04
	.zero		1


	//   ....[9]....
        /*0184*/ 	.word	0x00000690
        /*0188*/ 	.word	0x000000ff
        /*018c*/ 	.word	0x00000050
        /*0190*/ 	.short	0x0100
        /*0192*/ 	.byte	0x04
	.zero		1


	//   ....[10]....
        /*0194*/ 	.word	0x000006a0
        /*0198*/ 	.word	0x000000ff
        /*019c*/ 	.word	0x00000028
        /*01a0*/ 	.short	0x0100
        /*01a2*/ 	.byte	0x04
	.zero		1


	//   ....[11]....
        /*01a4*/ 	.word	0x000006b0
        /*01a8*/ 	.word	0x000000ff
        /*01ac*/ 	.word	0x00000058
        /*01b0*/ 	.short	0x0100
        /*01b2*/ 	.byte	0x04
	.zero		1


	//   ....[12]....
        /*01b4*/ 	.word	0x000007e0
        /*01b8*/ 	.word	0x000000ff
        /*01bc*/ 	.word	0x00000060
        /*01c0*/ 	.short	0x0100
        /*01c2*/ 	.byte	0x04
	.zero		1


	//   ....[13]....
        /*01c4*/ 	.word	0x000007f0
        /*01c8*/ 	.word	0x000000ff
        /*01cc*/ 	.word	0x00000078
        /*01d0*/ 	.short	0x0100
        /*01d2*/ 	.byte	0x04
	.zero		1


	//   ....[14]....
        /*01d4*/ 	.word	0x00000800
        /*01d8*/ 	.word	0x000000ff
        /*01dc*/ 	.word	0x00000068
        /*01e0*/ 	.short	0x0100
        /*01e2*/ 	.byte	0x04
	.zero		1


	//   ....[15]....
        /*01e4*/ 	.word	0x00000810
        /*01e8*/ 	.word	0x000000ff
        /*01ec*/ 	.word	0x00000080
        /*01f0*/ 	.short	0x0100
        /*01f2*/ 	.byte	0x04
	.zero		1


	//   ....[16]....
        /*01f4*/ 	.word	0x00000820
        /*01f8*/ 	.word	0x000000ff
        /*01fc*/ 	.word	0x00000070
        /*0200*/ 	.short	0x0100
        /*0202*/ 	.byte	0x04
	.zero		1


	//   ....[17]....
        /*0204*/ 	.word	0x00000830
        /*0208*/ 	.word	0x000000ff
        /*020c*/ 	.word	0x00000088
        /*0210*/ 	.short	0x0100
        /*0212*/ 	.byte	0x04
	.zero		1


	//   ....[18]....
        /*0214*/ 	.word	0x00000920
        /*0218*/ 	.word	0x000000ff
        /*021c*/ 	.word	0x00000090
        /*0220*/ 	.short	0x0100
        /*0222*/ 	.byte	0x06
	.zero		1


	//   ....[19]....
        /*0224*/ 	.word	0x00000930
        /*0228*/ 	.word	0x000000ff
        /*022c*/ 	.word	0x00000098
        /*0230*/ 	.short	0x0100
        /*0232*/ 	.byte	0x06
	.zero		1


	//   ....[20]....
        /*0234*/ 	.word	0x00000a70
        /*0238*/ 	.word	0x000000ff
        /*023c*/ 	.word	0x000000a0
        /*0240*/ 	.short	0x0100
        /*0242*/ 	.byte	0x06
	.zero		1


	//   ....[21]....
        /*0244*/ 	.word	0x00000a80
        /*0248*/ 	.word	0x000000ff
        /*024c*/ 	.word	0x000000b0
        /*0250*/ 	.short	0x0100
        /*0252*/ 	.byte	0x06
	.zero		1


	//   ....[22]....
        /*0254*/ 	.word	0x00000a90
        /*0258*/ 	.word	0x000000ff
        /*025c*/ 	.word	0x000000a8
        /*0260*/ 	.short	0x0100
        /*0262*/ 	.byte	0x06
	.zero		1


	//   ....[23]....
        /*0264*/ 	.word	0x00000aa0
        /*0268*/ 	.word	0x000000ff
        /*026c*/ 	.word	0x000000b8
        /*0270*/ 	.short	0x0100
        /*0272*/ 	.byte	0x06
	.zero		1


	//   ....[24]....
        /*0274*/ 	.word	0x00000bd0
        /*0278*/ 	.word	0x000000ff
        /*027c*/ 	.word	0x000000c0
        /*0280*/ 	.short	0x0100
        /*0282*/ 	.byte	0x04
	.zero		1


	//   ....[25]....
        /*0284*/ 	.word	0x00000be0
        /*0288*/ 	.word	0x000000ff
        /*028c*/ 	.word	0x000000e0
        /*0290*/ 	.short	0x0100
        /*0292*/ 	.byte	0x04
	.zero		1


	//   ....[26]....
        /*0294*/ 	.word	0x00000bf0
        /*0298*/ 	.word	0x000000ff
        /*029c*/ 	.word	0x000000c8
        /*02a0*/ 	.short	0x0100
        /*02a2*/ 	.byte	0x04
	.zero		1


	//   ....[27]....
        /*02a4*/ 	.word	0x00000c00
        /*02a8*/ 	.word	0x000000ff
        /*02ac*/ 	.word	0x000000e8
        /*02b0*/ 	.short	0x0100
        /*02b2*/ 	.byte	0x04
	.zero		1


	//   ....[28]....
        /*02b4*/ 	.word	0x00000c10
        /*02b8*/ 	.word	0x000000ff
        /*02bc*/ 	.word	0x000000d0
        /*02c0*/ 	.short	0x0100
        /*02c2*/ 	.byte	0x04
	.zero		1


	//   ....[29]....
        /*02c4*/ 	.word	0x00000c20
        /*02c8*/ 	.word	0x000000ff
        /*02cc*/ 	.word	0x000000f0
        /*02d0*/ 	.short	0x0100
        /*02d2*/ 	.byte	0x04
	.zero		1


	//   ....[30]....
        /*02d4*/ 	.word	0x00000c30
        /*02d8*/ 	.word	0x000000ff
        /*02dc*/ 	.word	0x000000d8
        /*02e0*/ 	.short	0x0100
        /*02e2*/ 	.byte	0x04
	.zero		1


	//   ....[31]....
        /*02e4*/ 	.word	0x00000c40
        /*02e8*/ 	.word	0x000000ff
        /*02ec*/ 	.word	0x000000f8
        /*02f0*/ 	.short	0x0100
        /*02f2*/ 	.byte	0x04
	.zero		1


	//   ....[32]....
        /*02f4*/ 	.word	0x00000d30
        /*02f8*/ 	.word	0x000000ff
        /*02fc*/ 	.word	0x00000100
        /*0300*/ 	.short	0x0100
        /*0302*/ 	.byte	0x04
	.zero		1


	//   ....[33]....
        /*0304*/ 	.word	0x00000d40
        /*0308*/ 	.word	0x000000ff
        /*030c*/ 	.word	0x00000110
        /*0310*/ 	.short	0x0100
        /*0312*/ 	.byte	0x04
	.zero		1


	//   ....[34]....
        /*0314*/ 	.word	0x00000d50
        /*0318*/ 	.word	0x000000ff
        /*031c*/ 	.word	0x00000108
        /*0320*/ 	.short	0x0100
        /*0322*/ 	.byte	0x04
	.zero		1


	//   ....[35]....
        /*0324*/ 	.word	0x00000d60
        /*0328*/ 	.word	0x000000ff
        /*032c*/ 	.word	0x00000118
        /*0330*/ 	.short	0x0100
        /*0332*/ 	.byte	0x04
	.zero		1


	//   ....[36]....
        /*0334*/ 	.word	0x00001ad0
        /*0338*/ 	.word	0x00000003
        /*033c*/ 	.word	0x00000110
        /*0340*/ 	.short	0x010a
        /*0342*/ 	.byte	0xff
	.zero		1


	//   ....[37]....
        /*0344*/ 	.word	0x00001b00
        /*0348*/ 	.word	0x00000003
        /*034c*/ 	.word	0x00000100
        /*0350*/ 	.short	0x0101
        /*0352*/ 	.byte	0xff
	.zero		1


	//   ....[38]....
        /*0354*/ 	.word	0x00001be0
        /*0358*/ 	.word	0x000000ff
        /*035c*/ 	.word	0x00000030
        /*0360*/ 	.short	0x010a
        /*0362*/ 	.byte	0x04
	.zero		1


	//   ....[39]....
        /*0364*/ 	.word	0x00001c60
        /*0368*/ 	.word	0x000000ff
        /*036c*/ 	.word	0x00000030
        /*0370*/ 	.short	0x010a
        /*0372*/ 	.byte	0x21
	.zero		1


	//   ....[40]....
        /*0374*/ 	.word	0x00001da0
        /*0378*/ 	.word	0x000000ff
        /*037c*/ 	.word	0x00000030
        /*0380*/ 	.short	0x010a
        /*0382*/ 	.byte	0x04
	.zero		1


	//   ....[41]....
        /*0384*/ 	.word	0x00002060
        /*0388*/ 	.word	0x000000ff
        /*038c*/ 	.word	0x00000098
        /*0390*/ 	.short	0x0101
        /*0392*/ 	.byte	0x15
	.zero		1


	//   ....[42]....
        /*0394*/ 	.word	0x00002080
        /*0398*/ 	.word	0x000000ff
        /*039c*/ 	.word	0x00000030
        /*03a0*/ 	.short	0x010a
        /*03a2*/ 	.byte	0x04
	.zero		1


	//   ....[43]....
        /*03a4*/ 	.word	0x00002100
        /*03a8*/ 	.word	0x000000ff
        /*03ac*/ 	.word	0x00000030
        /*03b0*/ 	.short	0x010a
        /*03b2*/ 	.byte	0x21
	.zero		1


	//   ....[44]....
        /*03b4*/ 	.word	0x00002240
        /*03b8*/ 	.word	0x000000ff
        /*03bc*/ 	.word	0x00000030
        /*03c0*/ 	.short	0x010a
        /*03c2*/ 	.byte	0x04
	.zero		1


	//   ....[45]....
        /*03c4*/ 	.word	0x00002510
        /*03c8*/ 	.word	0x00000003
        /*03cc*/ 	.word	0x000000a0
        /*03d0*/ 	.short	0x010a
        /*03d2*/ 	.byte	0xff
	.zero		1


	//   ....[46]....
        /*03d4*/ 	.word	0x00002660
        /*03d8*/ 	.word	0x00000000
        /*03dc*/ 	.word	0x00000000
        /*03e0*/ 	.short	0x0101
        /*03e2*/ 	.byte	0xff
	.zero		1


	//   ....[47]....
        /*03e4*/ 	.word	0x00002c20
        /*03e8*/ 	.word	0x000000ff
        /*03ec*/ 	.word	0x00000000
        /*03f0*/ 	.short	0x010a
        /*03f2*/ 	.byte	0x04
	.zero		1


	//   ....[48]....
        /*03f4*/ 	.word	0x00002cb0
        /*03f8*/ 	.word	0x000000ff
        /*03fc*/ 	.word	0x00000000
        /*0400*/ 	.short	0x010a
        /*0402*/ 	.byte	0x05
	.zero		1


	//   ....[49]....
        /*0404*/ 	.word	0x00002d40
        /*0408*/ 	.word	0x000000ff
        /*040c*/ 	.word	0x00000000
        /*0410*/ 	.short	0x010a
        /*0412*/ 	.byte	0x05
	.zero		1


	//   ....[50]....
        /*0414*/ 	.word	0x00002dd0
        /*0418*/ 	.word	0x000000ff
        /*041c*/ 	.word	0x00000000
        /*0420*/ 	.short	0x010a
        /*0422*/ 	.byte	0x05
	.zero		1


	//   ....[51]....
        /*0424*/ 	.word	0x00002e60
        /*0428*/ 	.word	0x000000ff
        /*042c*/ 	.word	0x00000000
        /*0430*/ 	.short	0x010a
        /*0432*/ 	.byte	0x05
	.zero		1


	//   ....[52]....
        /*0434*/ 	.word	0x00002f00
        /*0438*/ 	.word	0x00000000
        /*043c*/ 	.word	0x00000000
        /*0440*/ 	.short	0x010a
        /*0442*/ 	.byte	0xff
	.zero		1


	//   ....[53]....
        /*0444*/ 	.word	0x00003020
        /*0448*/ 	.word	0x00000002
        /*044c*/ 	.word	0x00000100
        /*0450*/ 	.short	0x010a
        /*0452*/ 	.byte	0xff
	.zero		1


	//   ....[54]....
        /*0454*/ 	.word	0x00003080
        /*0458*/ 	.word	0x00000004
        /*045c*/ 	.word	0x00000000
        /*0460*/ 	.short	0x0101
        /*0462*/ 	.byte	0xff
	.zero		1


	//   ....[55]....
        /*0464*/ 	.word	0x000030a0
        /*0468*/ 	.word	0x000000ff
        /*046c*/ 	.word	0x000000b0
        /*0470*/ 	.short	0x010a
        /*0472*/ 	.byte	0x04
	.zero		1


	//   ....[56]....
        /*0474*/ 	.word	0x000031c0
        /*0478*/ 	.word	0x00000002
        /*047c*/ 	.word	0x000000a0
        /*0480*/ 	.short	0x010a
        /*0482*/ 	.byte	0xff
	.zero		1


	//   ....[57]....
        /*0484*/ 	.word	0x000032d0
        /*0488*/ 	.word	0x00000002
        /*048c*/ 	.word	0x00000000
        /*0490*/ 	.short	0x0101
        /*0492*/ 	.byte	0xff
	.zero		1


	//   ....[58]....
        /*0494*/ 	.word	0x00003360
        /*0498*/ 	.word	0x000000ff
        /*049c*/ 	.word	0x000000b0
        /*04a0*/ 	.short	0x0106
        /*04a2*/ 	.byte	0x04
	.zero		1


	//   ....[59]....
        /*04a4*/ 	.word	0x00003380
        /*04a8*/ 	.word	0x000000ff
        /*04ac*/ 	.word	0x000000b0
        /*04b0*/ 	.short	0x010a
        /*04b2*/ 	.byte	0x04
	.zero		1


	//   ....[60]....
        /*04b4*/ 	.word	0x00003410
        /*04b8*/ 	.word	0x000000ff
        /*04bc*/ 	.word	0x000000b0
        /*04c0*/ 	.short	0x0106
        /*04c2*/ 	.byte	0x07
	.zero		1


	//   ....[61]....
        /*04c4*/ 	.word	0x00003450
        /*04c8*/ 	.word	0x00000000
        /*04cc*/ 	.word	0x000000b0
        /*04d0*/ 	.short	0x010a
        /*04d2*/ 	.byte	0xff
	.zero		1


	//   ....[62]....
        /*04d4*/ 	.word	0x00003a20
        /*04d8*/ 	.word	0x00000000
        /*04dc*/ 	.word	0x000000a0
        /*04e0*/ 	.short	0x010a
        /*04e2*/ 	.byte	0xff
	.zero		1


	//   ....[63]....
        /*04e4*/ 	.word	0x00003b20
        /*04e8*/ 	.word	0x00000003
        /*04ec*/ 	.word	0x00000000
        /*04f0*/ 	.short	0x0101
        /*04f2*/ 	.byte	0xff
	.zero		1


	//   ....[64]....
        /*04f4*/ 	.word	0x00003b30
        /*04f8*/ 	.word	0x000000ff
        /*04fc*/ 	.word	0x00000000
        /*0500*/ 	.short	0x010a
        /*0502*/ 	.byte	0x04
	.zero		1


	//   ....[65]....
        /*0504*/ 	.word	0x00003bb0
        /*0508*/ 	.word	0x000000ff
        /*050c*/ 	.word	0x000000e0
        /*0510*/ 	.short	0x010a
        /*0512*/ 	.byte	0x2e
	.zero		1


	//   ....[66]....
        /*0514*/ 	.word	0x00003c90
        /*0518*/ 	.word	0x000000ff
        /*051c*/ 	.word	0x00000000
        /*0520*/ 	.short	0x010a
        /*0522*/ 	.byte	0x07
	.zero		1


	//   ....[67]....
        /*0524*/ 	.word	0x00003dd0
        /*0528*/ 	.word	0x000000ff
        /*052c*/ 	.word	0x00000000
        /*0530*/ 	.short	0x010a
        /*0532*/ 	.byte	0x04
	.zero		1


	//   ....[68]....
        /*0534*/ 	.word	0x000041a0
        /*0538*/ 	.word	0x000000ff
        /*053c*/ 	.word	0x00000000
        /*0540*/ 	.short	0x010a
        /*0542*/ 	.byte	0x04
	.zero		1


	//   ....[69]....
        /*0544*/ 	.word	0x00004230
        /*0548*/ 	.word	0x000000ff
        /*054c*/ 	.word	0x00000000
        /*0550*/ 	.short	0x010a
        /*0552*/ 	.byte	0x05
	.zero		1


	//   ....[70]....
        /*0554*/ 	.word	0x000042c0
        /*0558*/ 	.word	0x000000ff
        /*055c*/ 	.word	0x00000000
        /*0560*/ 	.short	0x010a
        /*0562*/ 	.byte	0x05
	.zero		1


	//   ....[71]....
        /*0564*/ 	.word	0x00004350
        /*0568*/ 	.word	0x000000ff
        /*056c*/ 	.word	0x00000000
        /*0570*/ 	.short	0x010a
        /*0572*/ 	.byte	0x04
	.zero		1


	//   ....[72]....
        /*0574*/ 	.word	0x000047e0
        /*0578*/ 	.word	0x0000000c
        /*057c*/ 	.word	0x000000a0
        /*0580*/ 	.short	0x010a
        /*0582*/ 	.byte	0xff
	.zero		1


	//   ....[73]....
        /*0584*/ 	.word	0x00004950
        /*0588*/ 	.word	0x00000000
        /*058c*/ 	.word	0x00000000
        /*0590*/ 	.short	0x0101
        /*0592*/ 	.byte	0xff
	.zero		1


	//   ....[74]....
        /*0594*/ 	.word	0x00004dd0
        /*0598*/ 	.word	0x000000ff
        /*059c*/ 	.word	0x00000098
        /*05a0*/ 	.short	0x010a
        /*05a2*/ 	.byte	0x18
	.zero		1


	//   ....[75]....
        /*05a4*/ 	.word	0x00004f90
        /*05a8*/ 	.word	0x000000ff
        /*05ac*/ 	.word	0x00000078
        /*05b0*/ 	.short	0x010a
        /*05b2*/ 	.byte	0x04
	.zero		1


	//   ....[76]....
        /*05b4*/ 	.word	0x00005160
        /*05b8*/ 	.word	0x000000ff
        /*05bc*/ 	.word	0x00000060
        /*05c0*/ 	.short	0x010b
        /*05c2*/ 	.byte	0x04
	.zero		1


	//   ....[77]....
        /*05c4*/ 	.word	0x00005170
        /*05c8*/ 	.word	0x000000ff
        /*05cc*/ 	.word	0x00000000
        /*05d0*/ 	.short	0x0101
        /*05d2*/ 	.byte	0x14
	.zero		1


	//   ....[78]....
        /*05d4*/ 	.word	0x00005180
        /*05d8*/ 	.word	0x000000ff
        /*05dc*/ 	.word	0x00000078
        /*05e0*/ 	.short	0x010a
        /*05e2*/ 	.byte	0x05
	.zero		1


	//   ....[79]....
        /*05e4*/ 	.word	0x00005370
        /*05e8*/ 	.word	0x000000ff
        /*05ec*/ 	.word	0x00000060
        /*05f0*/ 	.short	0x010b
        /*05f2*/ 	.byte	0x05
	.zero		1


	//   ....[80]....
        /*05f4*/ 	.word	0x00005380
        /*05f8*/ 	.word	0x000000ff
        /*05fc*/ 	.word	0x00000000
        /*0600*/ 	.short	0x0101
        /*0602*/ 	.byte	0x04
	.zero		1


	//   ....[81]....
        /*0604*/ 	.word	0x00005420
        /*0608*/ 	.word	0x000000ff
        /*060c*/ 	.word	0x00000000
        /*0610*/ 	.short	0x010a
        /*0612*/ 	.byte	0x04
	.zero		1


	//   ....[82]....
        /*0614*/ 	.word	0x000054b0
        /*0618*/ 	.word	0x000000ff
        /*061c*/ 	.word	0x00000000
        /*0620*/ 	.short	0x010a
        /*0622*/ 	.byte	0x05
	.zero		1


	//   ....[83]....
        /*0624*/ 	.word	0x00005550
        /*0628*/ 	.word	0x00000000
        /*062c*/ 	.word	0x00000000
        /*0630*/ 	.short	0x010a
        /*0632*/ 	.byte	0xff
	.zero		1


	//   ....[84]....
        /*0634*/ 	.word	0x000058b0
        /*0638*/ 	.word	0x00000000
        /*063c*/ 	.word	0x000000a0
        /*0640*/ 	.short	0x010a
        /*0642*/ 	.byte	0xff
	.zero		1


	//   ....[85]....
        /*0644*/ 	.word	0x00005980
        /*0648*/ 	.word	0x00000000
        /*064c*/ 	.word	0x00000000
        /*0650*/ 	.short	0x0101
        /*0652*/ 	.byte	0xff
	.zero		1


	//   ....[86]....
        /*0654*/ 	.word	0x000065b0
        /*0658*/ 	.word	0x00000002
        /*065c*/ 	.word	0x00000060
        /*0660*/ 	.short	0x010a
        /*0662*/ 	.byte	0xff
	.zero		1


	//   ....[87]....
        /*0664*/ 	.word	0x00006600
        /*0668*/ 	.word	0x0000004c
        /*066c*/ 	.word	0x000000c0
        /*0670*/ 	.short	0x010a
        /*0672*/ 	.byte	0xff
	.zero		1


	//   ....[88]....
        /*0674*/ 	.word	0x00006690
        /*0678*/ 	.word	0x00000002
        /*067c*/ 	.word	0x00000060
        /*0680*/ 	.short	0x010a
        /*0682*/ 	.byte	0xff
	.zero		1


	//   ....[89]....
        /*0684*/ 	.word	0x000068c0
        /*0688*/ 	.word	0x0000004c
        /*068c*/ 	.word	0x000000c0
        /*0690*/ 	.short	0x010a
        /*0692*/ 	.byte	0xff
	.zero		1


	//   ....[90]....
        /*0694*/ 	.word	0x00007160
        /*0698*/ 	.word	0x00000000
        /*069c*/ 	.word	0x00000000
        /*06a0*/ 	.short	0x0101
        /*06a2*/ 	.byte	0xff
	.zero		1


	//   ....[91]....
        /*06a4*/ 	.word	0x00007170
        /*06a8*/ 	.word	0x00000002
        /*06ac*/ 	.word	0x00000060
        /*06b0*/ 	.short	0x010a
        /*06b2*/ 	.byte	0xff
	.zero		1


	//   ....[92]....
        /*06b4*/ 	.word	0x00007240
        /*06b8*/ 	.word	0x00000002
        /*06bc*/ 	.word	0x00000060
        /*06c0*/ 	.short	0x010a
        /*06c2*/ 	.byte	0xff
	.zero		1


	//   ....[93]....
        /*06c4*/ 	.word	0x00007860
        /*06c8*/ 	.word	0x000000ff
        /*06cc*/ 	.word	0x00000000
        /*06d0*/ 	.short	0x0101
        /*06d2*/ 	.byte	0x04
	.zero		1


	//   ....[94]....
        /*06d4*/ 	.word	0x00007c30
        /*06d8*/ 	.word	0x00000002
        /*06dc*/ 	.word	0x00000000
        /*06e0*/ 	.short	0x0101
        /*06e2*/ 	.byte	0xff
	.zero		1


	//   ....[95]....
        /*06e4*/ 	.word	0x00007ef0
        /*06e8*/ 	.word	0x000000ff
        /*06ec*/ 	.word	0x00000000
        /*06f0*/ 	.short	0x0101
        /*06f2*/ 	.byte	0x06
	.zero		1


	//   ....[96]....
        /*06f4*/ 	.word	0x00007f10
        /*06f8*/ 	.word	0x00000003
        /*06fc*/ 	.word	0x00000110
        /*0700*/ 	.short	0x010a
        /*0702*/ 	.byte	0xff
	.zero		1


	//   ....[97]....
        /*0704*/ 	.word	0x00007f70
        /*0708*/ 	.word	0x00000000
        /*070c*/ 	.word	0x00000030
        /*0710*/ 	.short	0x010a
        /*0712*/ 	.byte	0xff
	.zero		1


	//   ....[98]....
        /*0714*/ 	.word	0x00007fd0
        /*0718*/ 	.word	0x00000000
        /*071c*/ 	.word	0x00000030
        /*0720*/ 	.short	0x010a
        /*0722*/ 	.byte	0xff
	.zero		1


	//   ....[99]....
        /*0724*/ 	.word	0x00008020
        /*0728*/ 	.word	0x00000003
        /*072c*/ 	.word	0x000000a0
        /*0730*/ 	.short	0x010a
        /*0732*/ 	.byte	0xff
	.zero		1


	//   ....[100]....
        /*0734*/ 	.word	0x00008080
        /*0738*/ 	.word	0x00000000
        /*073c*/ 	.word	0x00000000
        /*0740*/ 	.short	0x010a
        /*0742*/ 	.byte	0xff
	.zero		1


	//   ....[101]....
        /*0744*/ 	.word	0x000080e0
        /*0748*/ 	.word	0x00000000
        /*074c*/ 	.word	0x00000000
        /*0750*/ 	.short	0x010a
        /*0752*/ 	.byte	0xff
	.zero		1


	//   ....[102]....
        /*0754*/ 	.word	0x00008140
        /*0758*/ 	.word	0x00000000
        /*075c*/ 	.word	0x00000000
        /*0760*/ 	.short	0x010a
        /*0762*/ 	.byte	0xff
	.zero		1


	//   ....[103]....
        /*0764*/ 	.word	0x000081a0
        /*0768*/ 	.word	0x00000000
        /*076c*/ 	.word	0x00000000
        /*0770*/ 	.short	0x010a
        /*0772*/ 	.byte	0xff
	.zero		1


	//   ....[104]....
        /*0774*/ 	.word	0x00008200
        /*0778*/ 	.word	0x00000000
        /*077c*/ 	.word	0x00000000
        /*0780*/ 	.short	0x010a
        /*0782*/ 	.byte	0xff
	.zero		1


	//   ....[105]....
        /*0784*/ 	.word	0x00008250
        /*0788*/ 	.word	0x00000002
        /*078c*/ 	.word	0x00000100
        /*0790*/ 	.short	0x010a
        /*0792*/ 	.byte	0xff
	.zero		1


	//   ....[106]....
        /*0794*/ 	.word	0x000082b0
        /*0798*/ 	.word	0x00000002
        /*079c*/ 	.word	0x000000b0
        /*07a0*/ 	.short	0x010a
        /*07a2*/ 	.byte	0xff
	.zero		1


	//   ....[107]....
        /*07a4*/ 	.word	0x00008300
        /*07a8*/ 	.word	0x00000002
        /*07ac*/ 	.word	0x000000a0
        /*07b0*/ 	.short	0x010a
        /*07b2*/ 	.byte	0xff
	.zero		1


	//   ....[108]....
        /*07b4*/ 	.word	0x00008360
        /*07b8*/ 	.word	0x00000000
        /*07bc*/ 	.word	0x000000b0
        /*07c0*/ 	.short	0x010a
        /*07c2*/ 	.byte	0xff
	.zero		1


	//   ....[109]....
        /*07c4*/ 	.word	0x000083b0
        /*07c8*/ 	.word	0x00000000
        /*07cc*/ 	.word	0x000000a0
        /*07d0*/ 	.short	0x010a
        /*07d2*/ 	.byte	0xff
	.zero		1


	//   ....[110]....
        /*07d4*/ 	.word	0x00008410
        /*07d8*/ 	.word	0x00000003
        /*07dc*/ 	.word	0x000000e0
        /*07e0*/ 	.short	0x010a
        /*07e2*/ 	.byte	0xff
	.zero		1


	//   ....[111]....
        /*07e4*/ 	.word	0x00008470
        /*07e8*/ 	.word	0x00000000
        /*07ec*/ 	.word	0x00000000
        /*07f0*/ 	.short	0x010a
        /*07f2*/ 	.byte	0xff
	.zero		1


	//   ....[112]....
        /*07f4*/ 	.word	0x000084d0
        /*07f8*/ 	.word	0x00000000
        /*07fc*/ 	.word	0x00000000
        /*0800*/ 	.short	0x010a
        /*0802*/ 	.byte	0xff
	.zero		1


	//   ....[113]....
        /*0804*/ 	.word	0x00008530
        /*0808*/ 	.word	0x00000000
        /*080c*/ 	.word	0x00000000
        /*0810*/ 	.short	0x010a
        /*0812*/ 	.byte	0xff
	.zero		1


	//   ....[114]....
        /*0814*/ 	.word	0x00008590
        /*0818*/ 	.word	0x00000000
        /*081c*/ 	.word	0x00000000
        /*0820*/ 	.short	0x010a
        /*0822*/ 	.byte	0xff
	.zero		1


	//   ....[115]....
        /*0824*/ 	.word	0x000085f0
        /*0828*/ 	.word	0x00000000
        /*082c*/ 	.word	0x00000000
        /*0830*/ 	.short	0x010a
        /*0832*/ 	.byte	0xff
	.zero		1


	//   ....[116]....
        /*0834*/ 	.word	0x00008640
        /*0838*/ 	.word	0x0000000c
        /*083c*/ 	.word	0x000000a0
        /*0840*/ 	.short	0x010a
        /*0842*/ 	.byte	0xff
	.zero		1


	//   ....[117]....
        /*0844*/ 	.word	0x000086a0
        /*0848*/ 	.word	0x00000000
        /*084c*/ 	.word	0x00000098
        /*0850*/ 	.short	0x010a
        /*0852*/ 	.byte	0xff
	.zero		1


	//   ....[118]....
        /*0854*/ 	.word	0x00008700
        /*0858*/ 	.word	0x00000000
        /*085c*/ 	.word	0x00000078
        /*0860*/ 	.short	0x010a
        /*0862*/ 	.byte	0xff
	.zero		1


	//   ....[119]....
        /*0864*/ 	.word	0x00008760
        /*0868*/ 	.word	0x00000009
        /*086c*/ 	.word	0x00000078
        /*0870*/ 	.short	0x010a
        /*0872*/ 	.byte	0xff
	.zero		1


	//   ....[120]....
        /*0874*/ 	.word	0x000087c0
        /*0878*/ 	.word	0x00000000
        /*087c*/ 	.word	0x00000000
        /*0880*/ 	.short	0x010a
        /*0882*/ 	.byte	0xff
	.zero		1


	//   ....[121]....
        /*0884*/ 	.word	0x00008820
        /*0888*/ 	.word	0x00000000
        /*088c*/ 	.word	0x00000000
        /*0890*/ 	.short	0x010a
        /*0892*/ 	.byte	0xff
	.zero		1


	//   ....[122]....
        /*0894*/ 	.word	0x00008870
        /*0898*/ 	.word	0x00000000
        /*089c*/ 	.word	0x000000a0
        /*08a0*/ 	.short	0x010a
        /*08a2*/ 	.byte	0xff
	.zero		1


	//   ....[123]....
        /*08a4*/ 	.word	0x000088c0
        /*08a8*/ 	.word	0x00000002
        /*08ac*/ 	.word	0x00000060
        /*08b0*/ 	.short	0x010a
        /*08b2*/ 	.byte	0xff
	.zero		1


	//   ....[124]....
        /*08b4*/ 	.word	0x00008910
        /*08b8*/ 	.word	0x0000004c
        /*08bc*/ 	.word	0x000000c0
        /*08c0*/ 	.short	0x010a
        /*08c2*/ 	.byte	0xff
	.zero		1


	//   ....[125]....
        /*08c4*/ 	.word	0x00008960
        /*08c8*/ 	.word	0x00000002
        /*08cc*/ 	.word	0x00000060
        /*08d0*/ 	.short	0x010a
        /*08d2*/ 	.byte	0xff
	.zero		1


	//----- nvinfo : EIATTR_NUM_MBARRIERS
	.align		4
.L_47:
        /*08d4*/ 	.byte	0x03, 0x38
        /*08d6*/ 	.short	0x0024


	//----- nvinfo : EIATTR_EXIT_INSTR_OFFSETS
	.align		4
        /*08d8*/ 	.byte	0x04, 0x1c
        /*08da*/ 	.short	(.L_49 - .L_48)


	//   ....[0]....
.L_48:
        /*08dc*/ 	.word	0x00002f30


	//   ....[1]....
        /*08e0*/ 	.word	0x00003420


	//   ....[2]....
        /*08e4*/ 	.word	0x00003480


	//   ....[3]....
        /*08e8*/ 	.word	0x000045b0


	//   ....[4]....
        /*08ec*/ 	.word	0x00005580


	//   ....[5]....
        /*08f0*/ 	.word	0x000055c0


	//   ....[6]....
        /*08f4*/ 	.word	0x00007df0


	//   ....[7]....
        /*08f8*/ 	.word	0x00007e60


	//   ....[8]....
        /*08fc*/ 	.word	0x00007e90


	//   ....[9]....
        /*0900*/ 	.word	0x00007f00


	//----- nvinfo : EIATTR_MAX_THREADS
	.align		4
.L_49:
        /*0904*/ 	.byte	0x04, 0x05
        /*0906*/ 	.short	(.L_51 - .L_50)
.L_50:
        /*0908*/ 	.word	0x00000100
        /*090c*/ 	.word	0x00000001
        /*0910*/ 	.word	0x00000001


	//----- nvinfo : EIATTR_CRS_STACK_SIZE
	.align		4
.L_51:
        /*0914*/ 	.byte	0x04, 0x1e
        /*0916*/ 	.short	(.L_53 - .L_52)
.L_52:
        /*0918*/ 	.word	0x00000000


	//----- nvinfo : EIATTR_CBANK_PARAM_SIZE
	.align		4
.L_53:
        /*091c*/ 	.byte	0x03, 0x19
        /*091e*/ 	.short	0x0800


	//----- nvinfo : EIATTR_PARAM_CBANK
	.align		4
        /*0920*/ 	.byte	0x04, 0x0a
        /*0922*/ 	.short	(.L_55 - .L_54)
	.align		4
.L_54:
        /*0924*/ 	.word	index@(.nv.constant0._ZN7cutlass13device_kernelINS_4gemm6kernel13GemmUniversalIN4cute5tupleIJiiiiEEENS1_10collective13CollectiveMmaINS1_35MainloopSm100TmaUmmaWarpSpecializedILi6ELi2ELi4ENS5_IJNS4_1CILi2EEENSA_ILi4EEENSA_ILi1EEEEEEEENS5_IJNSA_ILi64EEESG_SG_EEENS_10tfloat32_tENS5_IJlSD_lEEESI_SJ_NS4_8TiledMMAINS4_8MMA_AtomIJNS4_17SM100_MMA_TF32_SSISI_SI_fLi64ELi64ELNS4_4UMMA5MajorE0ELSO_0ELNSN_7ScaleInE0ELSP_0EEEEEENS4_6LayoutINS5_IJSD_SD_SD_EEENS5_IJNSA_ILi0EEESU_SU_EEEEENS5_IJNS4_10UnderscoreESX_SX_EEEEENS4_23SM90_TMA_LOAD_MULTICASTENS4_14ComposedLayoutINS4_7SwizzleILi3ELi4ELi3EEENS4_18smem_ptr_flag_bitsILi32EEENSS_INS5_IJNSA_ILi8EEENSA_ILi32EEEEEENS5_IJS17_SD_EEEEEEEvNS4_8identityES10_S1B_vS1C_EENS_8epilogue10collective18CollectiveEpilogueINS1E_23Sm100TmaWarpSpecializedILi3ELi2ELi16ELb1ELb0EEEJSH_NS5_IJNSS_ISG_SD_EENSS_IS17_SD_EEEEESI_SJ_SI_SJ_NS1E_6fusion15FusionCallbacksIS1I_NS1M_17LinearCombinationISI_fSI_fLNS_15FloatRoundStyleE2EEESH_S1L_JEEENS4_5SM1004TMEM4LOAD26SM100_TMEM_LOAD_16dp128b8xENS4_13SM90_TMA_LOADES1B_NS4_17SM75_U32x4_LDSM_NENS4_14SM90_TMA_STOREES1B_NS4_17SM90_U32x4_STSM_NENS4_39AutoVectorizingCopyWithAssumedAlignmentILi128EEEEEEvvEEEEvNT_6ParamsE)
        /*0928*/ 	.short	0x0380
        /*092a*/ 	.short	0x0800


	//----- nvinfo : EIATTR_SW_WAR
	.align		4
.L_55:
        /*092c*/ 	.byte	0x04, 0x36
        /*092e*/ 	.short	(.L_57 - .L_56)
.L_56:
        /*0930*/ 	.word	0x00000008
.L_57:


//--------------------- .nv.callgraph             --------------------------
	.section	.nv.callgraph,"",@"SHT_CUDA_CALLGRAPH"
	.align	4
	.sectionentsize	8
	.align		4
        /*0000*/ 	.word	0x00000000
	.align		4
        /*0004*/ 	.word	0xffffffff
	.align		4
        /*0008*/ 	.word	index@(_ZN7cutlass13device_kernelINS_4gemm6kernel13GemmUniversalIN4cute5tupleIJiiiiEEENS1_10collective13CollectiveMmaINS1_35MainloopSm100TmaUmmaWarpSpecializedILi6ELi2ELi4ENS5_IJNS4_1CILi2EEENSA_ILi4EEENSA_ILi1EEEEEEEENS5_IJNSA_ILi64EEESG_SG_EEENS_10tfloat32_tENS5_IJlSD_lEEESI_SJ_NS4_8TiledMMAINS4_8MMA_AtomIJNS4_17SM100_MMA_TF32_SSISI_SI_fLi64ELi64ELNS4_4UMMA5MajorE0ELSO_0ELNSN_7ScaleInE0ELSP_0EEEEEENS4_6LayoutINS5_IJSD_SD_SD_EEENS5_IJNSA_ILi0EEESU_SU_EEEEENS5_IJNS4_10UnderscoreESX_SX_EEEEENS4_23SM90_TMA_LOAD_MULTICASTENS4_14ComposedLayoutINS4_7SwizzleILi3ELi4ELi3EEENS4_18smem_ptr_flag_bitsILi32EEENSS_INS5_IJNSA_ILi8EEENSA_ILi32EEEEEENS5_IJS17_SD_EEEEEEEvNS4_8identityES10_S1B_vS1C_EENS_8epilogue10collective18CollectiveEpilogueINS1E_23Sm100TmaWarpSpecializedILi3ELi2ELi16ELb1ELb0EEEJSH_NS5_IJNSS_ISG_SD_EENSS_IS17_SD_EEEEESI_SJ_SI_SJ_NS1E_6fusion15FusionCallbacksIS1I_NS1M_17LinearCombinationISI_fSI_fLNS_15FloatRoundStyleE2EEESH_S1L_JEEENS4_5SM1004TMEM4LOAD26SM100_TMEM_LOAD_16dp128b8xENS4_13SM90_TMA_LOADES1B_NS4_17SM75_U32x4_LDSM_NENS4_14SM90_TMA_STOREES1B_NS4_17SM90_U32x4_STSM_NENS4_39AutoVectorizingCopyWithAssumedAlignmentILi128EEEEEEvvEEEEvNT_6ParamsE)
	.align		4
        /*000c*/ 	.word	index@(__assertfail)
	.align		4
        /*0010*/ 	.word	0x00000000
	.align		4
        /*0014*/ 	.word	0xfffffffe
	.align		4
        /*0018*/ 	.word	0x00000000
	.align		4
        /*001c*/ 	.word	0xfffffffd
	.align		4
        /*0020*/ 	.word	0x00000000
	.align		4
        /*0024*/ 	.word	0xfffffffc


//--------------------- .nv.constant4             --------------------------
	.section	.nv.constant4,"a",@progbits
	.align	8
	.align		8
.nv.constant4:
        /*0000*/ 	.dword	__assertfail
	.align		8
        /*0008*/ 	.dword	__unnamed_1
	.align		8
        /*0010*/ 	.dword	__unnamed_2
	.align		8
        /*0018*/ 	.dword	_ZN40_INTERNAL_73bd05aa_4_k_cu_7e9b87fc_340144cuda3std3__45__cpo5beginE
	.align		8
        /*0020*/ 	.dword	_ZN40_INTERNAL_73bd05aa_4_k_cu_7e9b87fc_340144cuda3std3__45__cpo3endE
	.align		8
        /*0028*/ 	.dword	_ZN40_INTERNAL_73bd05aa_4_k_cu_7e9b87fc_340144cuda3std3__45__cpo6cbeginE
	.align		8
        /*0030*/ 	.dword	_ZN40_INTERNAL_73bd05aa_4_k_cu_7e9b87fc_340144cuda3std3__45__cpo4cendE
	.align		8
        /*0038*/ 	.dword	_ZN40_INTERNAL_73bd05aa_4_k_cu_7e9b87fc_340144cuda3std3__442_GLOBAL__N__73bd05aa_4_k_cu_7e9b87fc_340146ignoreE
	.align		8
        /*0040*/ 	.dword	_ZN40_INTERNAL_73bd05aa_4_k_cu_7e9b87fc_340144cuda3std3__419piecewise_constructE
	.align		8
        /*0048*/ 	.dword	_ZN40_INTERNAL_73bd05aa_4_k_cu_7e9b87fc_340144cuda3std3__48in_placeE
	.align		8
        /*0050*/ 	.dword	_ZN40_INTERNAL_73bd05aa_4_k_cu_7e9b87fc_340144cuda3std6ranges3__45__cpo4swapE
	.align		8
        /*0058*/ 	.dword	_ZN40_INTERNAL_73bd05aa_4_k_cu_7e9b87fc_340144cuda3std6ranges3__45__cpo9iter_moveE
	.align		8
        /*0060*/ 	.dword	_ZN40_INTERNAL_73bd05aa_4_k_cu_7e9b87fc_340144cute7productE
	.align		8
        /*0068*/ 	.dword	_ZN40_INTERNAL_73bd05aa_4_k_cu_7e9b87fc_340144cute1_E
	.align		8
        /*0070*/ 	.dword	$str$25
	.align		8
        /*0078*/ 	.dword	$str$26
	.align		8
        /*0080*/ 	.dword	$str$27
	.align		8
        /*0088*/ 	.dword	$str$28


//--------------------- .text._ZN7cutlass13device_kernelINS_4gemm6kernel13GemmUniversalIN4cute5tupleIJiiiiEEENS1_10collective13CollectiveMmaINS1_35MainloopSm100TmaUmmaWarpSpecializedILi6ELi2ELi4ENS5_IJNS4_1CILi2EEENSA_ILi4EEENSA_ILi1EEEEEEEENS5_IJNSA_ILi64EEESG_SG_EEENS_10tfloat32_tENS5_IJlSD_lEEESI_SJ_NS4_8TiledMMAINS4_8MMA_AtomIJNS4_17SM100_MMA_TF32_SSISI_SI_fLi64ELi64ELNS4_4UMMA5MajorE0ELSO_0ELNSN_7ScaleInE0ELSP_0EEEEEENS4_6LayoutINS5_IJSD_SD_SD_EEENS5_IJNSA_ILi0EEESU_SU_EEEEENS5_IJNS4_10UnderscoreESX_SX_EEEEENS4_23SM90_TMA_LOAD_MULTICASTENS4_14ComposedLayoutINS4_7SwizzleILi3ELi4ELi3EEENS4_18smem_ptr_flag_bitsILi32EEENSS_INS5_IJNSA_ILi8EEENSA_ILi32EEEEEENS5_IJS17_SD_EEEEEEEvNS4_8identityES10_S1B_vS1C_EENS_8epilogue10collective18CollectiveEpilogueINS1E_23Sm100TmaWarpSpecializedILi3ELi2ELi16ELb1ELb0EEEJSH_NS5_IJNSS_ISG_SD_EENSS_IS17_SD_EEEEESI_SJ_SI_SJ_NS1E_6fusion15FusionCallbacksIS1I_NS1M_17LinearCombinationISI_fSI_fLNS_15FloatRoundStyleE2EEESH_S1L_JEEENS4_5SM1004TMEM4LOAD26SM100_TMEM_LOAD_16dp128b8xENS4_13SM90_TMA_LOADES1B_NS4_17SM75_U32x4_LDSM_NENS4_14SM90_TMA_STOREES1B_NS4_17SM90_U32x4_STSM_NENS4_39AutoVectorizingCopyWithAssumedAlignmentILi128EEEEEEvvEEEEvNT_6ParamsE --------------------------
	.section	.text._ZN7cutlass13device_kernelINS_4gemm6kernel13GemmUniversalIN4cute5tupleIJiiiiEEENS1_10collective13CollectiveMmaINS1_35MainloopSm100TmaUmmaWarpSpecializedILi6ELi2ELi4ENS5_IJNS4_1CILi2EEENSA_ILi4EEENSA_ILi1EEEEEEEENS5_IJNSA_ILi64EEESG_SG_EEENS_10tfloat32_tENS5_IJlSD_lEEESI_SJ_NS4_8TiledMMAINS4_8MMA_AtomIJNS4_17SM100_MMA_TF32_SSISI_SI_fLi64ELi64ELNS4_4UMMA5MajorE0ELSO_0ELNSN_7ScaleInE0ELSP_0EEEEEENS4_6LayoutINS5_IJSD_SD_SD_EEENS5_IJNSA_ILi0EEESU_SU_EEEEENS5_IJNS4_10UnderscoreESX_SX_EEEEENS4_23SM90_TMA_LOAD_MULTICASTENS4_14ComposedLayoutINS4_7SwizzleILi3ELi4ELi3EEENS4_18smem_ptr_flag_bitsILi32EEENSS_INS5_IJNSA_ILi8EEENSA_ILi32EEEEEENS5_IJS17_SD_EEEEEEEvNS4_8identityES10_S1B_vS1C_EENS_8epilogue10collective18CollectiveEpilogueINS1E_23Sm100TmaWarpSpecializedILi3ELi2ELi16ELb1ELb0EEEJSH_NS5_IJNSS_ISG_SD_EENSS_IS17_SD_EEEEESI_SJ_SI_SJ_NS1E_6fusion15FusionCallbacksIS1I_NS1M_17LinearCombinationISI_fSI_fLNS_15FloatRoundStyleE2EEESH_S1L_JEEENS4_5SM1004TMEM4LOAD26SM100_TMEM_LOAD_16dp128b8xENS4_13SM90_TMA_LOADES1B_NS4_17SM75_U32x4_LDSM_NENS4_14SM90_TMA_STOREES1B_NS4_17SM90_U32x4_STSM_NENS4_39AutoVectorizingCopyWithAssumedAlignmentILi128EEEEEEvvEEEEvNT_6ParamsE,"ax",@progbits
	.align	128
.text._ZN7cutlass13device_kernelINS_4gemm6kernel13GemmUniversalIN4cute5tupleIJiiiiEEENS1_10collective13CollectiveMmaINS1_35MainloopSm100TmaUmmaWarpSpecializedILi6ELi2ELi4ENS5_IJNS4_1CILi2EEENSA_ILi4EEENSA_ILi1EEEEEEEENS5_IJNSA_ILi64EEESG_SG_EEENS_10tfloat32_tENS5_IJlSD_lEEESI_SJ_NS4_8TiledMMAINS4_8MMA_AtomIJNS4_17SM100_MMA_TF32_SSISI_SI_fLi64ELi64ELNS4_4UMMA5MajorE0ELSO_0ELNSN_7ScaleInE0ELSP_0EEEEEENS4_6LayoutINS5_IJSD_SD_SD_EEENS5_IJNSA_ILi0EEESU_SU_EEEEENS5_IJNS4_10UnderscoreESX_SX_EEEEENS4_23SM90_TMA_LOAD_MULTICASTENS4_14ComposedLayoutINS4_7SwizzleILi3ELi4ELi3EEENS4_18smem_ptr_flag_bitsILi32EEENSS_INS5_IJNSA_ILi8EEENSA_ILi32EEEEEENS5_IJS17_SD_EEEEEEEvNS4_8identityES10_S1B_vS1C_EENS_8epilogue10collective18CollectiveEpilogueINS1E_23Sm100TmaWarpSpecializedILi3ELi2ELi16ELb1ELb0EEEJSH_NS5_IJNSS_ISG_SD_EENSS_IS17_SD_EEEEESI_SJ_SI_SJ_NS1E_6fusion15FusionCallbacksIS1I_NS1M_17LinearCombinationISI_fSI_fLNS_15FloatRoundStyleE2EEESH_S1L_JEEENS4_5SM1004TMEM4LOAD26SM100_TMEM_LOAD_16dp128b8xENS4_13SM90_TMA_LOADES1B_NS4_17SM75_U32x4_LDSM_NENS4_14SM90_TMA_STOREES1B_NS4_17SM90_U32x4_STSM_NENS4_39AutoVectorizingCopyWithAssumedAlignmentILi128EEEEEEvvEEEEvNT_6ParamsE:
        .type           _ZN7cutlass13device_kernelINS_4gemm6kernel13GemmUniversalIN4cute5tupleIJiiiiEEENS1_10collective13CollectiveMmaINS1_35MainloopSm100TmaUmmaWarpSpecializedILi6ELi2ELi4ENS5_IJNS4_1CILi2EEENSA_ILi4EEENSA_ILi1EEEEEEEENS5_IJNSA_ILi64EEESG_SG_EEENS_10tfloat32_tENS5_IJlSD_lEEESI_SJ_NS4_8TiledMMAINS4_8MMA_AtomIJNS4_17SM100_MMA_TF32_SSISI_SI_fLi64ELi64ELNS4_4UMMA5MajorE0ELSO_0ELNSN_7ScaleInE0ELSP_0EEEEEENS4_6LayoutINS5_IJSD_SD_SD_EEENS5_IJNSA_ILi0EEESU_SU_EEEEENS5_IJNS4_10UnderscoreESX_SX_EEEEENS4_23SM90_TMA_LOAD_MULTICASTENS4_14ComposedLayoutINS4_7SwizzleILi3ELi4ELi3EEENS4_18smem_ptr_flag_bitsILi32EEENSS_INS5_IJNSA_ILi8EEENSA_ILi32EEEEEENS5_IJS17_SD_EEEEEEEvNS4_8identityES10_S1B_vS1C_EENS_8epilogue10collective18CollectiveEpilogueINS1E_23Sm100TmaWarpSpecializedILi3ELi2ELi16ELb1ELb0EEEJSH_NS5_IJNSS_ISG_SD_EENSS_IS17_SD_EEEEESI_SJ_SI_SJ_NS1E_6fusion15FusionCallbacksIS1I_NS1M_17LinearCombinationISI_fSI_fLNS_15FloatRoundStyleE2EEESH_S1L_JEEENS4_5SM1004TMEM4LOAD26SM100_TMEM_LOAD_16dp128b8xENS4_13SM90_TMA_LOADES1B_NS4_17SM75_U32x4_LDSM_NENS4_14SM90_TMA_STOREES1B_NS4_17SM90_U32x4_STSM_NENS4_39AutoVectorizingCopyWithAssumedAlignmentILi128EEEEEEvvEEEEvNT_6ParamsE,@function
        .size           _ZN7cutlass13device_kernelINS_4gemm6kernel13GemmUniversalIN4cute5tupleIJiiiiEEENS1_10collective13CollectiveMmaINS1_35MainloopSm100TmaUmmaWarpSpecializedILi6ELi2ELi4ENS5_IJNS4_1CILi2EEENSA_ILi4EEENSA_ILi1EEEEEEEENS5_IJNSA_ILi64EEESG_SG_EEENS_10tfloat32_tENS5_IJlSD_lEEESI_SJ_NS4_8TiledMMAINS4_8MMA_AtomIJNS4_17SM100_MMA_TF32_SSISI_SI_fLi64ELi64ELNS4_4UMMA5MajorE0ELSO_0ELNSN_7ScaleInE0ELSP_0EEEEEENS4_6LayoutINS5_IJSD_SD_SD_EEENS5_IJNSA_ILi0EEESU_SU_EEEEENS5_IJNS4_10UnderscoreESX_SX_EEEEENS4_23SM90_TMA_LOAD_MULTICASTENS4_14ComposedLayoutINS4_7SwizzleILi3ELi4ELi3EEENS4_18smem_ptr_flag_bitsILi32EEENSS_INS5_IJNSA_ILi8EEENSA_ILi32EEEEEENS5_IJS17_SD_EEEEEEEvNS4_8identityES10_S1B_vS1C_EENS_8epilogue10collective18CollectiveEpilogueINS1E_23Sm100TmaWarpSpecializedILi3ELi2ELi16ELb1ELb0EEEJSH_NS5_IJNSS_ISG_SD_EENSS_IS17_SD_EEEEESI_SJ_SI_SJ_NS1E_6fusion15FusionCallbacksIS1I_NS1M_17LinearCombinationISI_fSI_fLNS_15FloatRoundStyleE2EEESH_S1L_JEEENS4_5SM1004TMEM4LOAD26SM100_TMEM_LOAD_16dp128b8xENS4_13SM90_TMA_LOADES1B_NS4_17SM75_U32x4_LDSM_NENS4_14SM90_TMA_STOREES1B_NS4_17SM90_U32x4_STSM_NENS4_39AutoVectorizingCopyWithAssumedAlignmentILi128EEEEEEvvEEEEvNT_6ParamsE,(.L_x_171 - _ZN7cutlass13device_kernelINS_4gemm6kernel13GemmUniversalIN4cute5tupleIJiiiiEEENS1_10collective13CollectiveMmaINS1_35MainloopSm100TmaUmmaWarpSpecializedILi6ELi2ELi4ENS5_IJNS4_1CILi2EEENSA_ILi4EEENSA_ILi1EEEEEEEENS5_IJNSA_ILi64EEESG_SG_EEENS_10tfloat32_tENS5_IJlSD_lEEESI_SJ_NS4_8TiledMMAINS4_8MMA_AtomIJNS4_17SM100_MMA_TF32_SSISI_SI_fLi64ELi64ELNS4_4UMMA5MajorE0ELSO_0ELNSN_7ScaleInE0ELSP_0EEEEEENS4_6LayoutINS5_IJSD_SD_SD_EEENS5_IJNSA_ILi0EEESU_SU_EEEEENS5_IJNS4_10UnderscoreESX_SX_EEEEENS4_23SM90_TMA_LOAD_MULTICASTENS4_14ComposedLayoutINS4_7SwizzleILi3ELi4ELi3EEENS4_18smem_ptr_flag_bitsILi32EEENSS_INS5_IJNSA_ILi8EEENSA_ILi32EEEEEENS5_IJS17_SD_EEEEEEEvNS4_8identityES10_S1B_vS1C_EENS_8epilogue10collective18CollectiveEpilogueINS1E_23Sm100TmaWarpSpecializedILi3ELi2ELi16ELb1ELb0EEEJSH_NS5_IJNSS_ISG_SD_EENSS_IS17_SD_EEEEESI_SJ_SI_SJ_NS1E_6fusion15FusionCallbacksIS1I_NS1M_17LinearCombinationISI_fSI_fLNS_15FloatRoundStyleE2EEESH_S1L_JEEENS4_5SM1004TMEM4LOAD26SM100_TMEM_LOAD_16dp128b8xENS4_13SM90_TMA_LOADES1B_NS4_17SM75_U32x4_LDSM_NENS4_14SM90_TMA_STOREES1B_NS4_17SM90_U32x4_STSM_NENS4_39AutoVectorizingCopyWithAssumedAlignmentILi128EEEEEEvvEEEEvNT_6ParamsE)
        .other          _ZN7cutlass13device_kernelINS_4gemm6kernel13GemmUniversalIN4cute5tupleIJiiiiEEENS1_10collective13CollectiveMmaINS1_35MainloopSm100TmaUmmaWarpSpecializedILi6ELi2ELi4ENS5_IJNS4_1CILi2EEENSA_ILi4EEENSA_ILi1EEEEEEEENS5_IJNSA_ILi64EEESG_SG_EEENS_10tfloat32_tENS5_IJlSD_lEEESI_SJ_NS4_8TiledMMAINS4_8MMA_AtomIJNS4_17SM100_MMA_TF32_SSISI_SI_fLi64ELi64ELNS4_4UMMA5MajorE0ELSO_0ELNSN_7ScaleInE0ELSP_0EEEEEENS4_6LayoutINS5_IJSD_SD_SD_EEENS5_IJNSA_ILi0EEESU_SU_EEEEENS5_IJNS4_10UnderscoreESX_SX_EEEEENS4_23SM90_TMA_LOAD_MULTICASTENS4_14ComposedLayoutINS4_7SwizzleILi3ELi4ELi3EEENS4_18smem_ptr_flag_bitsILi32EEENSS_INS5_IJNSA_ILi8EEENSA_ILi32EEEEEENS5_IJS17_SD_EEEEEEEvNS4_8identityES10_S1B_vS1C_EENS_8epilogue10collective18CollectiveEpilogueINS1E_23Sm100TmaWarpSpecializedILi3ELi2ELi16ELb1ELb0EEEJSH_NS5_IJNSS_ISG_SD_EENSS_IS17_SD_EEEEESI_SJ_SI_SJ_NS1E_6fusion15FusionCallbacksIS1I_NS1M_17LinearCombinationISI_fSI_fLNS_15FloatRoundStyleE2EEESH_S1L_JEEENS4_5SM1004TMEM4LOAD26SM100_TMEM_LOAD_16dp128b8xENS4_13SM90_TMA_LOADES1B_NS4_17SM75_U32x4_LDSM_NENS4_14SM90_TMA_STOREES1B_NS4_17SM90_U32x4_STSM_NENS4_39AutoVectorizingCopyWithAssumedAlignmentILi128EEEEEEvvEEEEvNT_6ParamsE,@"STO_CUDA_ENTRY STV_DEFAULT"
_ZN7cutlass13device_kernelINS_4gemm6kernel13GemmUniversalIN4cute5tupleIJiiiiEEENS1_10collective13CollectiveMmaINS1_35MainloopSm100TmaUmmaWarpSpecializedILi6ELi2ELi4ENS5_IJNS4_1CILi2EEENSA_ILi4EEENSA_ILi1EEEEEEEENS5_IJNSA_ILi64EEESG_SG_EEENS_10tfloat32_tENS5_IJlSD_lEEESI_SJ_NS4_8TiledMMAINS4_8MMA_AtomIJNS4_17SM100_MMA_TF32_SSISI_SI_fLi64ELi64ELNS4_4UMMA5MajorE0ELSO_0ELNSN_7ScaleInE0ELSP_0EEEEEENS4_6LayoutINS5_IJSD_SD_SD_EEENS5_IJNSA_ILi0EEESU_SU_EEEEENS5_IJNS4_10UnderscoreESX_SX_EEEEENS4_23SM90_TMA_LOAD_MULTICASTENS4_14ComposedLayoutINS4_7SwizzleILi3ELi4ELi3EEENS4_18smem_ptr_flag_bitsILi32EEENSS_INS5_IJNSA_ILi8EEENSA_ILi32EEEEEENS5_IJS17_SD_EEEEEEEvNS4_8identityES10_S1B_vS1C_EENS_8epilogue10collective18CollectiveEpilogueINS1E_23Sm100TmaWarpSpecializedILi3ELi2ELi16ELb1ELb0EEEJSH_NS5_IJNSS_ISG_SD_EENSS_IS17_SD_EEEEESI_SJ_SI_SJ_NS1E_6fusion15FusionCallbacksIS1I_NS1M_17LinearCombinationISI_fSI_fLNS_15FloatRoundStyleE2EEESH_S1L_JEEENS4_5SM1004TMEM4LOAD26SM100_TMEM_LOAD_16dp128b8xENS4_13SM90_TMA_LOADES1B_NS4_17SM75_U32x4_LDSM_NENS4_14SM90_TMA_STOREES1B_NS4_17SM90_U32x4_STSM_NENS4_39AutoVectorizingCopyWithAssumedAlignmentILi128EEEEEEvvEEEEvNT_6ParamsE:
[----:B------:R-:W1:Y:S01]  /*0000*/  LDC R1, c[0x0][0x37c] ;  /* 0x0000df00ff017b82 */ /* 0x000e620000000800 */
[----:B------:R-:W2:Y:S01]  /*0010*/  S2R R71, SR_TID.X ;  /* 0x0000000000477919 */ /* 0x000ea20000002100 */
[----:B------:R-:W3:Y:S01]  /*0020*/  LDCU.64 UR8, c[0x0][0x890] ;  /* 0x00011200ff0877ac */ /* 0x000ee20008000a00 */
[----:B------:R-:W-:Y:S02]  /*0030*/  PRMT R61, RZ, 0x7610, R61 ;  /* 0x00007610ff3d7816 */ /* 0x000fe4000000003d */
[----:B------:R-:W-:Y:S02]  /*0040*/  ELECT P4, URZ, PT ;  /* 0x0000000000ff782f */ /* 0x000fe40003880000 */
[----:B---3--:R-:W-:-:S04]  /*0050*/  ISETP.NE.U32.AND P0, PT, RZ, UR8, PT ;  /* 0x00000008ff007c0c */ /* 0x008fc8000bf05070 */
[----:B------:R-:W-:Y:S02]  /*0060*/  ISETP.NE.AND.EX P1, PT, RZ, UR9, PT, P0 ;  /* 0x00000009ff007c0c */ /* 0x000fe4000bf25300 */
[----:B--2---:R-:W-:-:S05]  /*0070*/  SHF.R.U32.HI R62, RZ, 0x5, R71 ;  /* 0x00000005ff3e7819 */ /* 0x004fca0000011647 */
[----:B------:R-:W2:Y:S02]  /*0080*/  SHFL.IDX PT, R0, R62, RZ, 0x1f ;  /* 0x00001fff3e007589 */ /* 0x000ea400000e0000 */
[----:B--2---:R-:W-:-:S04]  /*0090*/  R2UR UR22, R0 ;  /* 0x00000000001672ca */ /* 0x004fc800000e0000 */
[----:B-1----:R-:W-:Y:S05]  /*00a0*/  @P1 BRA `(.L_x_0) ;  /* 0x0000000000301947 */ /* 0x002fea0003800000 */
[----:B------:R-:W1:Y:S02]  /*00b0*/  LDCU.64 UR4, c[0x0][0x888] ;  /* 0x00011100ff0477ac */ /* 0x000e640008000a00 */
[----:B-1----:R-:W-:-:S04]  /*00c0*/  UISETP.NE.U32.AND UP0, UPT, UR4, URZ, UPT ;  /* 0x000000ff0400728c */ /* 0x002fc8000bf05070 */
[----:B------:R-:W-:-:S09]  /*00d0*/  UISETP.NE.AND.EX UP0, UPT, UR5, URZ, UPT, UP0 ;  /* 0x000000ff0500728c */ /* 0x000fd2000bf05300 */
[----:B------:R-:W-:Y:S05]  /*00e0*/  BRA.U !UP0, `(.L_x_1) ;  /* 0x0000000108147547 */ /* 0x000fea000b800000 */
[----:B------:R-:W1:Y:S01]  /*00f0*/  LDC.64 R2, c[0x0][0x888] ;  /* 0x00022200ff027b82 */ /* 0x000e620000000a00 */
[----:B------:R-:W1:Y:S02]  /*0100*/  LDCU.64 UR4, c[0x0][0x358] ;  /* 0x00006b00ff0477ac */ /* 0x000e640008000a00 */
[----:B-1----:R1:W5:Y:S01]  /*0110*/  LDG.E R27, desc[UR4][R2.64] ;  /* 0x00000004021b7981 */ /* 0x002362000c1e1900 */
[----:B------:R-:W-:Y:S01]  /*0120*/  HFMA2 R61, -RZ, RZ, 0, 5.9604644775390625e-08 ;  /* 0x00000001ff3d7431 */ /* 0x000fe200000001ff */
[----:B------:R-:W-:Y:S05]  /*0130*/  BRA `(.L_x_0) ;  /* 0x00000000000c7947 */ /* 0x000fea0003800000 */
.L_x_1:
[----:B------:R-:W1:Y:S01]  /*0140*/  LDCU UR4, c[0x0][0x880] ;  /* 0x00011000ff0477ac */ /* 0x000e620008000800 */
[----:B------:R-:W-:Y:S01]  /*0150*/  HFMA2 R61, -RZ, RZ, 0, 5.9604644775390625e-08 ;  /* 0x00000001ff3d7431 */ /* 0x000fe200000001ff */
[----:B-1----:R-:W-:-:S07]  /*0160*/  MOV R27, UR4 ;  /* 0x00000004001b7c02 */ /* 0x002fce0008000f00 */
.L_x_0:
[----:B------:R-:W2:Y:S02]  /*0170*/  LDCU.64 UR4, c[0x0][0x8b0] ;  /* 0x00011600ff0477ac */ /* 0x000ea40008000a00 */
[----:B--2---:R-:W-:-:S04]  /*0180*/  UISETP.NE.U32.AND UP0, UPT, UR4, URZ, UPT ;  /* 0x000000ff0400728c */ /* 0x004fc8000bf05070 */
[----:B------:R-:W-:-:S09]  /*0190*/  UISETP.NE.AND.EX UP0, UPT, UR5, URZ, UPT, UP0 ;  /* 0x000000ff0500728c */ /* 0x000fd2000bf05300 */
[----:B------:R-:W-:Y:S05]  /*01a0*/  BRA.U UP0, `(.L_x_2) ;  /* 0x0000000100287547 */ /* 0x000fea000b800000 */
[----:B------:R-:W2:Y:S02]  /*01b0*/  LDCU.64 UR4, c[0x0][0x8a8] ;  /* 0x00011500ff0477ac */ /* 0x000ea40008000a00 */
[----:B--2---:R-:W-:-:S04]  /*01c0*/  UISETP.NE.U32.AND UP0, UPT, UR4, URZ, UPT ;  /* 0x000000ff0400728c */ /* 0x004fc8000bf05070 */
[----:B------:R-:W-:-:S09]  /*01d0*/  UISETP.NE.AND.EX UP0, UPT, UR5, URZ, UPT, UP0 ;  /* 0x000000ff0500728c */ /* 0x000fd2000bf05300 */
[----:B------:R-:W-:Y:S05]  /*01e0*/  BRA.U !UP0, `(.L_x_3) ;  /* 0x0000000108107547 */ /* 0x000fea000b800000 */
[----:B------:R-:W2:Y:S01]  /*01f0*/  LDC.64 R24, c[0x0][0x8a8] ;  /* 0x00022a00ff187b82 */ /* 0x000ea20000000a00 */
[----:B------:R-:W2:Y:S02]  /*0200*/  LDCU.64 UR4, c[0x0][0x358] ;  /* 0x00006b00ff0477ac */ /* 0x000ea40008000a00 */
[----:B--2---:R2:W5:Y:S01]  /*0210*/  LDG.E R24, desc[UR4][R24.64] ;  /* 0x0000000418187981 */ /* 0x004562000c1e1900 */
[----:B------:R-:W-:Y:S05]  /*0220*/  BRA `(.L_x_2) ;  /* 0x0000000000087947 */ /* 0x000fea0003800000 */
.L_x_3:
[----:B------:R-:W2:Y:S02]  /*0230*/  LDCU UR4, c[0x0][0x8a0] ;  /* 0x00011400ff0477ac */ /* 0x000ea40008000800 */
[----:B--2---:R-:W-:Y:S02]  /*0240*/  MOV R24, UR4 ;  /* 0x0000000400187c02 */ /* 0x004fe40008000f00 */
.L_x_2:
[----:B------:R-:W-:Y:S01]  /*0250*/  IMAD.U32 R0, RZ, RZ, UR22 ;  /* 0x00000016ff007e24 */ /* 0x000fe2000f8e00ff */
[----:B------:R-:W-:Y:S04]  /*0260*/  BSSY.RECONVERGENT B0, `(.L_x_4) ;  /* 0x000000c000007945 */ /* 0x000fe80003800200 */
[C---:B------:R-:W-:Y:S02]  /*0270*/  ISETP.NE.OR P2, PT, R0.reuse, 0x1, !P4 ;  /* 0x000000010000780c */ /* 0x040fe40006745670 */
[----:B------:R-:W-:-:S11]  /*0280*/  ISETP.NE.OR P1, PT, R0, 0x3, !P4 ;  /* 0x000000030000780c */ /* 0x000fd60006725670 */
[----:B------:R-:W-:Y:S05]  /*0290*/  @P2 BRA `(.L_x_5) ;  /* 0x0000000000202947 */ /* 0x000fea0003800000 */
[----:B------:R-:W3:Y:S02]  /*02a0*/  LDCU.64 UR4, c[0x0][0x348] ;  /* 0x00006900ff0477ac */ /* 0x000ee40008000a00 */
[----:B---3--:R-:W-:Y:S02]  /*02b0*/  UIADD3 UR6, UP1, UPT, UR4, 0x80, URZ ;  /* 0x0000008004067890 */ /* 0x008fe4000ff3e0ff */
[----:B------:R-:W-:Y:S02]  /*02c0*/  UIADD3 UR4, UP0, UPT, UR4, 0x180, URZ ;  /* 0x0000018004047890 */ /* 0x000fe4000ff1e0ff */
[----:B------:R-:W-:Y:S02]  /*02d0*/  UIADD3.X UR7, UPT, UPT, URZ, UR5, URZ, UP1, !UPT ;  /* 0x00000005ff077290 */ /* 0x000fe40008ffe4ff */
[----:B------:R-:W-:-:S07]  /*02e0*/  UIADD3.X UR5, UPT, UPT, URZ, UR5, URZ, UP0, !UPT ;  /* 0x00000005ff057290 */ /* 0x000fce00087fe4ff */
[----:B------:R3:W-:Y:S02]  /*02f0*/  UTMACCTL.PF [UR6] ;  /* 0x00000000060079b9 */ /* 0x0007e40008040000 */
[----:B------:R3:W-:Y:S02]  /*0300*/  UTMACCTL.PF [UR4] ;  /* 0x00000000040079b9 */ /* 0x0007e40008040000 */
[----:B---3--:R-:W-:Y:S01]  /*0310*/  NOP ;  /* 0x0000000000007918 */ /* 0x008fe20000000000 */
.L_x_5:
[----:B------:R-:W-:Y:S05]  /*0320*/  BSYNC.RECONVERGENT B0 ;  /* 0x0000000000007941 */ /* 0x000fea0003800200 */
.L_x_4:
[----:B------:R-:W-:Y:S04]  /*0330*/  BSSY.RECONVERGENT B0, `(.L_x_6) ;  /* 0x000000a000007945 */ /* 0x000fe80003800200 */
        /* <DEDUP_REMOVED lines=9> */
.L_x_7:
[----:B------:R-:W-:Y:S05]  /*03d0*/  BSYNC.RECONVERGENT B0 ;  /* 0x0000000000007941 */ /* 0x000fea0003800200 */
.L_x_6:
[----:B------:R-:W3:Y:S01]  /*03e0*/  LDCU.64 UR4, c[0x0][0x888] ;  /* 0x00011100ff0477ac */ /* 0x000ee20008000a00 */
[----:B------:R-:W-:Y:S01]  /*03f0*/  ISETP.NE.AND.EX P0, PT, RZ, UR9, PT, P0 ;  /* 0x00000009ff007c0c */ /* 0x000fe2000bf05300 */
[----:B------:R-:W-:Y:S01]  /*0400*/  UPLOP3.LUT UP5, UPT, UPT, UPT, UPT, 0x80, 0x8 ;  /* 0x000000000008789c */ /* 0x000fe20003faf070 */
[----:B---3--:R-:W-:-:S04]  /*0410*/  ISETP.NE.U32.AND P1, PT, RZ, UR4, PT ;  /* 0x00000004ff007c0c */ /* 0x008fc8000bf25070 */
[----:B------:R-:W-:-:S13]  /*0420*/  ISETP.NE.AND.EX P1, PT, RZ, UR5, PT, P1 ;  /* 0x00000005ff007c0c */ /* 0x000fda000bf25310 */
[----:B------:R-:W-:Y:S05]  /*0430*/  @P1 BRA P0, `(.L_x_8) ;  /* 0x0000000000281947 */ /* 0x000fea0000000000 */
[----:B------:R-:W-:Y:S01]  /*0440*/  UISETP.NE.U32.AND UP0, UPT, UR8, URZ, UPT ;  /* 0x000000ff0800728c */ /* 0x000fe2000bf05070 */
[----:B-----5:R-:W-:Y:S01]  /*0450*/  FSETP.NEU.AND P0, PT, R27, RZ, PT ;  /* 0x000000ff1b00720b */ /* 0x020fe20003f0d000 */
[----:B------:R-:W-:Y:S02]  /*0460*/  UISETP.NE.U32.AND UP2, UPT, UR4, URZ, UPT ;  /* 0x000000ff0400728c */ /* 0x000fe4000bf45070 */
[----:B------:R-:W-:Y:S02]  /*0470*/  UISETP.NE.AND.EX UP1, UPT, UR9, URZ, UPT, UP0 ;  /* 0x000000ff0900728c */ /* 0x000fe4000bf25300 */
[----:B------:R-:W-:-:S04]  /*0480*/  UISETP.NE.AND.EX UP0, UPT, UR5, URZ, UPT, UP2 ;  /* 0x000000ff0500728c */ /* 0x000fc8000bf05320 */
[----:B------:R-:W-:-:S04]  /*0490*/  USEL UR4, URZ, 0xffffffff, UP0 ;  /* 0xffffffffff047887 */ /* 0x000fc80008000000 */
[----:B------:R-:W-:Y:S01]  /*04a0*/  VOTEU.ANY UP0, P0 ;  /* 0x0000000000ff7886 */ /* 0x000fe20000000100 */
[----:B------:R-:W-:-:S04]  /*04b0*/  @!UP1 USEL UR4, URZ, 0xffffffff, UP0 ;  /* 0xffffffffff049887 */ /* 0x000fc80008000000 */
[----:B------:R-:W-:-:S04]  /*04c0*/  ULOP3.LUT UR4, UR4, 0x1, URZ, 0xc0, !UPT ;  /* 0x0000000104047892 */ /* 0x000fc8000f8ec0ff */
[----:B------:R-:W-:-:S11]  /*04d0*/  UISETP.NE.U32.AND UP5, UPT, UR4, 0x1, UPT ;  /* 0x000000010400788c */ /* 0x000fd6000bfa5070 */
.L_x_8:
[----:B-1----:R-:W1:Y:S01]  /*04e0*/  SHFL.IDX PT, R2, R62, RZ, 0x1f ;  /* 0x00001fff3e027589 */ /* 0x002e6200000e0000 */
[----:B------:R-:W-:-:S04]  /*04f0*/  UISETP.NE.AND UP0, UPT, UR22, 0x2, UPT ;  /* 0x000000021600788c */ /* 0x000fc8000bf05270 */
[----:B------:R-:W-:Y:S01]  /*0500*/  USEL UR37, URZ, 0x1, UP0 ;  /* 0x00000001ff257887 */ /* 0x000fe20008000000 */
[----:B-1----:R-:W-:-:S13]  /*0510*/  ISETP.NE.AND P0, PT, R2, RZ, PT ;  /* 0x000000ff0200720c */ /* 0x002fda0003f05270 */
[----:B------:R-:W-:Y:S05]  /*0520*/  @P0 BRA `(.L_x_9) ;  /* 0x0000000000680947 */ /* 0x000fea0003800000 */
[----:B------:R-:W1:Y:S01]  /*0530*/  S2UR UR4, SR_CgaCtaId ;  /* 0x00000000000479c3 */ /* 0x000e620000008800 */
[----:B------:R-:W-:Y:S01]  /*0540*/  UMOV UR5, 0x400 ;  /* 0x0000040000057882 */ /* 0x000fe20000000000 */
[----:B------:R-:W-:Y:S01]  /*0550*/  UMOV UR8, 0x1 ;  /* 0x0000000100087882 */ /* 0x000fe20000000000 */
[----:B------:R-:W-:Y:S01]  /*0560*/  UMOV UR6, 0x5 ;  /* 0x0000000500067882 */ /* 0x000fe20000000000 */
[----:B------:R-:W-:-:S04]  /*0570*/  UIADD3 UR8, UPT, UPT, -UR8, 0x100000, URZ ;  /* 0x0010000008087890 */ /* 0x000fc8000fffe1ff */
[----:B------:R-:W-:Y:S02]  /*0580*/  USHF.L.U32 UR9, UR8, 0xb, URZ ;  /* 0x0000000b08097899 */ /* 0x000fe400080006ff */
[----:B------:R-:W-:Y:S02]  /*0590*/  USHF.L.U32 UR8, UR8, 0x1, URZ ;  /* 0x0000000108087899 */ /* 0x000fe400080006ff */
[----:B------:R-:W-:-:S04]  /*05a0*/  UIADD3 UR6, UPT, UPT, -UR6, 0x100000, URZ ;  /* 0x0010000006067890 */ /* 0x000fc8000fffe1ff */
[----:B------:R-:W-:Y:S02]  /*05b0*/  USHF.L.U32 UR7, UR6, 0xb, URZ ;  /* 0x0000000b06077899 */ /* 0x000fe400080006ff */
[----:B------:R-:W-:Y:S01]  /*05c0*/  USHF.L.U32 UR6, UR6, 0x1, URZ ;  /* 0x0000000106067899 */ /* 0x000fe200080006ff */
[----:B------:R-:W-:Y:S01]  /*05d0*/  ELECT P0, URZ, PT ;  /* 0x0000000000ff782f */ /* 0x000fe20003800000 */
[----:B-1----:R-:W-:Y:S01]  /*05e0*/  ULEA UR4, UR4, UR5, 0x18 ;  /* 0x0000000504047291 */ /* 0x002fe2000f8ec0ff */
[----:B------:R-:W1:Y:S11]  /*05f0*/  FENCE.VIEW.ASYNC.S ;  /* 0x00000000000073c6 */ /* 0x000e760000000000 */
[----:B-1----:R1:W3:Y:S01]  /*0600*/  SYNCS.EXCH.64 URZ, [UR4], UR8 ;  /* 0x0000000804ff75b2 */ /* 0x0022e20008000100 */
[----:B------:R1:W4:Y:S01]  /*0610*/  SYNCS.EXCH.64 URZ, [UR4+0x30], UR6 ;  /* 0x0000300604ff75b2 */ /* 0x0003220008000100 */
[----:B------:R1:W1:Y:S01]  /*0620*/  SYNCS.EXCH.64 URZ, [UR4+0x8], UR8 ;  /* 0x0000080804ff75b2 */ /* 0x0002620008000100 */
        /* <DEDUP_REMOVED lines=9> */
[----:B------:R-:W-:Y:S01]  /*06c0*/  NOP ;  /* 0x0000000000007918 */ /* 0x000fe20000000000 */
.L_x_9:
[----:B------:R-:W2:Y:S01]  /*06d0*/  SHFL.IDX PT, R2, R62, RZ, 0x1f ;  /* 0x00001fff3e027589 */ /* 0x000ea200000e0000 */
[----:B------:R-:W-:Y:S01]  /*06e0*/  NOP ;  /* 0x0000000000007918 */ /* 0x000fe20000000000 */
[----:B--2---:R-:W-:-:S13]  /*06f0*/  ISETP.NE.AND P0, PT, R2, 0x1, PT ;  /* 0x000000010200780c */ /* 0x004fda0003f05270 */
[----:B------:R-:W-:Y:S05]  /*0700*/  @P0 BRA `(.L_x_10) ;  /* 0x0000000000500947 */ /* 0x000fea0003800000 */
[----:B-1----:R-:W1:Y:S01]  /*0710*/  S2UR UR4, SR_CgaCtaId ;  /* 0x00000000000479c3 */ /* 0x002e620000008800 */
        /* <DEDUP_REMOVED lines=12> */
[----:B-1----:R2:W1:Y:S01]  /*07e0*/  SYNCS.EXCH.64 URZ, [UR4+0x60], UR8 ;  /* 0x0000600804ff75b2 */ /* 0x0024620008000100 */
[----:B------:R2:W1:Y:S01]  /*07f0*/  SYNCS.EXCH.64 URZ, [UR4+0x78], UR6 ;  /* 0x0000780604ff75b2 */ /* 0x0004620008000100 */
[----:B------:R2:W1:Y:S01]  /*0800*/  SYNCS.EXCH.64 URZ, [UR4+0x68], UR8 ;  /* 0x0000680804ff75b2 */ /* 0x0004620008000100 */
[----:B------:R2:W1:Y:S01]  /*0810*/  SYNCS.EXCH.64 URZ, [UR4+0x80], UR6 ;  /* 0x0000800604ff75b2 */ /* 0x0004620008000100 */
[----:B------:R2:W1:Y:S01]  /*0820*/  SYNCS.EXCH.64 URZ, [UR4+0x70], UR8 ;  /* 0x0000700804ff75b2 */ /* 0x0004620008000100 */
[----:B------:R2:W1:Y:S02]  /*0830*/  SYNCS.EXCH.64 URZ, [UR4+0x88], UR6 ;  /* 0x0000880604ff75b2 */ /* 0x0004640008000100 */
[----:B--2---:R-:W-:Y:S01]  /*0840*/  NOP ;  /* 0x0000000000007918 */ /* 0x004fe20000000000 */
.L_x_10:
[----:B------:R-:W2:Y:S01]  /*0850*/  SHFL.IDX PT, R2, R62, RZ, 0x1f ;  /* 0x00001fff3e027589 */ /* 0x000ea200000e0000 */
[----:B------:R-:W-:Y:S01]  /*0860*/  NOP ;  /* 0x0000000000007918 */ /* 0x000fe20000000000 */
[----:B--2---:R-:W-:-:S13]  /*0870*/  ISETP.NE.AND P0, PT, R2, 0x3, PT ;  /* 0x000000030200780c */ /* 0x004fda0003f05270 */
[----:B------:R-:W-:Y:S05]  /*0880*/  @P0 BRA `(.L_x_11) ;  /* 0x0000000000300947 */ /* 0x000fea0003800000 */
[----:B-1----:R-:W1:Y:S01]  /*0890*/  S2UR UR4, SR_CgaCtaId ;  /* 0x00000000000479c3 */ /* 0x002e620000008800 */
[----:B------:R-:W-:Y:S01]  /*08a0*/  UMOV UR6, 0x400 ;  /* 0x0000040000067882 */ /* 0x000fe20000000000 */
[----:B------:R-:W-:Y:S01]  /*08b0*/  UMOV UR5, 0x20 ;  /* 0x0000002000057882 */ /* 0x000fe20000000000 */
[----:B------:R-:W-:Y:S01]  /*08c0*/  ELECT P0, URZ, PT ;  /* 0x0000000000ff782f */ /* 0x000fe20003800000 */
[----:B-1----:R-:W-:Y:S02]  /*08d0*/  ULEA UR6, UR4, UR6, 0x18 ;  /* 0x0000000604067291 */ /* 0x002fe4000f8ec0ff */
[----:B------:R-:W-:-:S04]  /*08e0*/  UIADD3 UR4, UPT, UPT, -UR5, 0x100000, URZ ;  /* 0x0010000005047890 */ /* 0x000fc8000fffe1ff */
[----:B------:R-:W-:Y:S02]  /*08f0*/  USHF.L.U32 UR5, UR4, 0xb, URZ ;  /* 0x0000000b04057899 */ /* 0x000fe400080006ff */
[----:B------:R-:W-:Y:S01]  /*0900*/  USHF.L.U32 UR4, UR4, 0x1, URZ ;  /* 0x0000000104047899 */ /* 0x000fe200080006ff */
[----:B------:R-:W1:Y:S11]  /*0910*/  FENCE.VIEW.ASYNC.S ;  /* 0x00000000000073c6 */ /* 0x000e760000000000 */
[----:B-1----:R2:W1:Y:S01]  /*0920*/  SYNCS.EXCH.64 URZ, [UR6+0x90], UR4 ;  /* 0x0000900406ff75b2 */ /* 0x0024620008000100 */
[----:B------:R2:W1:Y:S02]  /*0930*/  SYNCS.EXCH.64 URZ, [UR6+0x98], UR4 ;  /* 0x0000980406ff75b2 */ /* 0x0004640008000100 */
[----:B--2---:R-:W-:Y:S01]  /*0940*/  NOP ;  /* 0x0000000000007918 */ /* 0x004fe20000000000 */
.L_x_11:
[----:B------:R-:W2:Y:S01]  /*0950*/  SHFL.IDX PT, R2, R62, RZ, 0x1f ;  /* 0x00001fff3e027589 */ /* 0x000ea200000e0000 */
[----:B------:R-:W-:Y:S01]  /*0960*/  NOP ;  /* 0x0000000000007918 */ /* 0x000fe20000000000 */
[----:B--2---:R-:W-:-:S13]  /*0970*/  ISETP.NE.AND P0, PT, R2, 0x4, PT ;  /* 0x000000040200780c */ /* 0x004fda0003f05270 */
[----:B------:R-:W-:Y:S05]  /*0980*/  @P0 BRA `(.L_x_12) ;  /* 0x00000000004c0947 */ /* 0x000fea0003800000 */
[----:B-1----:R-:W1:Y:S01]  /*0990*/  S2UR UR6, SR_CgaCtaId ;  /* 0x00000000000679c3 */ /* 0x002e620000008800 */
[----:B------:R-:W-:Y:S01]  /*09a0*/  UMOV UR4, 0x720 ;  /* 0x0000072000047882 */ /* 0x000fe20000000000 */
[----:B------:R-:W-:Y:S01]  /*09b0*/  UMOV UR5, 0x400 ;  /* 0x0000040000057882 */ /* 0x000fe20000000000 */
[----:B------:R-:W-:Y:S01]  /*09c0*/  USEL UR4, UR4, 0x620, UP5 ;  /* 0x0000062004047887 */ /* 0x000fe2000a800000 */
[----:B------:R-:W-:Y:S01]  /*09d0*/  UMOV UR8, 0x1 ;  /* 0x0000000100087882 */ /* 0x000fe20000000000 */
[----:B------:R-:W-:Y:S01]  /*09e0*/  ELECT P0, URZ, PT ;  /* 0x0000000000ff782f */ /* 0x000fe20003800000 */
[----:B------:R-:W-:-:S04]  /*09f0*/  UIADD3 UR8, UPT, UPT, -UR8, 0x100000, URZ ;  /* 0x0010000008087890 */ /* 0x000fc8000fffe1ff */
[----:B------:R-:W-:Y:S02]  /*0a00*/  USHF.L.U32 UR9, UR8, 0xb, URZ ;  /* 0x0000000b08097899 */ /* 0x000fe400080006ff */
[----:B------:R-:W-:Y:S02]  /*0a10*/  USHF.L.U32 UR8, UR8, 0x1, URZ ;  /* 0x0000000108087899 */ /* 0x000fe400080006ff */
[----:B-1----:R-:W-:Y:S02]  /*0a20*/  ULEA UR6, UR6, UR5, 0x18 ;  /* 0x0000000506067291 */ /* 0x002fe4000f8ec0ff */
[----:B------:R-:W-:-:S04]  /*0a30*/  UIADD3 UR4, UPT, UPT, -UR4, 0x100000, URZ ;  /* 0x0010000004047890 */ /* 0x000fc8000fffe1ff */
[----:B------:R-:W-:Y:S02]  /*0a40*/  USHF.L.U32 UR5, UR4, 0xb, URZ ;  /* 0x0000000b04057899 */ /* 0x000fe400080006ff */
[----:B------:R-:W-:Y:S01]  /*0a50*/  USHF.L.U32 UR4, UR4, 0x1, URZ ;  /* 0x0000000104047899 */ /* 0x000fe200080006ff */
[----:B------:R-:W1:Y:S03]  /*0a60*/  FENCE.VIEW.ASYNC.S ;  /* 0x00000000000073c6 */ /* 0x000e660000000000 */
[----:B-1----:R2:W1:Y:S08]  /*0a70*/  SYNCS.EXCH.64 URZ, [UR6+0xa0], UR8 ;  /* 0x0000a00806ff75b2 */ /* 0x0024700008000100 */
[----:B------:R2:W1:Y:S01]  /*0a80*/  SYNCS.EXCH.64 URZ, [UR6+0xb0], UR4 ;  /* 0x0000b00406ff75b2 */ /* 0x0004620008000100 */
[----:B------:R2:W1:Y:S01]  /*0a90*/  SYNCS.EXCH.64 URZ, [UR6+0xa8], UR8 ;  /* 0x0000a80806ff75b2 */ /* 0x0004620008000100 */
[----:B------:R2:W1:Y:S02]  /*0aa0*/  SYNCS.EXCH.64 URZ, [UR6+0xb8], UR4 ;  /* 0x0000b80406ff75b2 */ /* 0x0004640008000100 */
[----:B--2---:R-:W-:Y:S01]  /*0ab0*/  NOP ;  /* 0x0000000000007918 */ /* 0x004fe20000000000 */
.L_x_12:
        /* <DEDUP_REMOVED lines=22> */
[----:B------:R2:W1:Y:S01]  /*0c20*/  SYNCS.EXCH.64 URZ, [UR4+0xf0], UR6 ;  /* 0x0000f00604ff75b2 */ /* 0x0004620008000100 */
[----:B------:R2:W1:Y:S01]  /*0c30*/  SYNCS.EXCH.64 URZ, [UR4+0xd8], UR8 ;  /* 0x0000d80804ff75b2 */ /* 0x0004620008000100 */
[----:B------:R2:W1:Y:S02]  /*0c40*/  SYNCS.EXCH.64 URZ, [UR4+0xf8], UR6 ;  /* 0x0000f80604ff75b2 */ /* 0x0004640008000100 */
[----:B--2---:R-:W-:Y:S01]  /*0c50*/  NOP ;  /* 0x0000000000007918 */ /* 0x004fe20000000000 */
.L_x_13:
[----:B------:R-:W2:Y:S01]  /*0c60*/  SHFL.IDX PT, R2, R62, RZ, 0x1f ;  /* 0x00001fff3e027589 */ /* 0x000ea200000e0000 */
[----:B------:R-:W1:Y:S01]  /*0c70*/  S2UR UR54, SR_CgaCtaId ;  /* 0x00000000003679c3 */ /* 0x000e620000008800 */
[----:B------:R-:W-:Y:S01]  /*0c80*/  NOP ;  /* 0x0000000000007918 */ /* 0x000fe20000000000 */
[----:B--2---:R-:W-:-:S13]  /*0c90*/  ISETP.NE.AND P0, PT, R2, 0x3, PT ;  /* 0x000000030200780c */ /* 0x004fda0003f05270 */
[----:B-1----:R-:W-:Y:S05]  /*0ca0*/  @P0 BRA `(.L_x_14) ;  /* 0x0000000000340947 */ /* 0x002fea0003800000 */
[----:B------:R-:W-:Y:S01]  /*0cb0*/  UMOV UR4, 0x400 ;  /* 0x0000040000047882 */ /* 0x000fe20000000000 */
[----:B------:R-:W-:Y:S01]  /*0cc0*/  UMOV UR6, 0x20 ;  /* 0x0000002000067882 */ /* 0x000fe20000000000 */
[----:B------:R-:W-:Y:S02]  /*0cd0*/  ULEA UR4, UR54, UR4, 0x18 ;  /* 0x0000000436047291 */ /* 0x000fe4000f8ec0ff */
[----:B------:R-:W-:-:S04]  /*0ce0*/  UIADD3 UR6, UPT, UPT, -UR6, 0x100000, URZ ;  /* 0x0010000006067890 */ /* 0x000fc8000fffe1ff */
[----:B------:R-:W-:Y:S02]  /*0cf0*/  USHF.L.U32 UR7, UR6, 0xb, URZ ;  /* 0x0000000b06077899 */ /* 0x000fe400080006ff */
[----:B------:R-:W-:Y:S01]  /*0d00*/  USHF.L.U32 UR6, UR6, 0x1, URZ ;  /* 0x0000000106067899 */ /* 0x000fe200080006ff */
[----:B------:R-:W-:Y:S01]  /*0d10*/  ELECT P0, URZ, PT ;  /* 0x0000000000ff782f */ /* 0x000fe20003800000 */
[----:B------:R-:W1:Y:S10]  /*0d20*/  FENCE.VIEW.ASYNC.S ;  /* 0x00000000000073c6 */ /* 0x000e740000000000 */
[----:B-1----:R1:W2:Y:S01]  /*0d30*/  SYNCS.EXCH.64 URZ, [UR4+0x100], UR6 ;  /* 0x0001000604ff75b2 */ /* 0x0022a20008000100 */
[----:B------:R1:W1:Y:S01]  /*0d40*/  SYNCS.EXCH.64 URZ, [UR4+0x110], UR6 ;  /* 0x0001100604ff75b2 */ /* 0x0002620008000100 */
[----:B------:R1:W1:Y:S01]  /*0d50*/  SYNCS.EXCH.64 URZ, [UR4+0x108], UR6 ;  /* 0x0001080604ff75b2 */ /* 0x0002620008000100 */
[----:B------:R1:W1:Y:S01]  /*0d60*/  SYNCS.EXCH.64 URZ, [UR4+0x118], UR6 ;  /* 0x0001180604ff75b2 */ /* 0x0002620008000100 */
[----:B------:R-:W-:Y:S01]  /*0d70*/  NOP ;  /* 0x0000000000007918 */ /* 0x000fe20000000000 */
.L_x_14:
[----:B------:R-:W3:Y:S01]  /*0d80*/  LDCU UR31, c[0x0][0x36c] ;  /* 0x00006d80ff1f77ac */ /* 0x000ee20008000800 */
[----:B------:R-:W-:Y:S01]  /*0d90*/  ISETP.NE.OR P4, PT, R0, 0x2, !P4 ;  /* 0x000000020000780c */ /* 0x000fe20006785670 */
[----:B------:R-:W-:Y:S01]  /*0da0*/  NOP ;  /* 0x0000000000007918 */ /* 0x000fe20000000000 */
[----:B------:R-:W-:Y:S01]  /*0db0*/  LOP3.LUT R0, R71, 0x1f, RZ, 0xc0, !PT ;  /* 0x0000001f47007812 */ /* 0x000fe200078ec0ff */
[----:B------:R-:W-:Y:S02]  /*0dc0*/  UISETP.NE.AND UP6, UPT, UR22, URZ, UPT ;  /* 0x000000ff1600728c */ /* 0x000fe4000bfc5270 */
[----:B---3--:R-:W-:-:S09]  /*0dd0*/  UISETP.EQ.U32.AND UP0, UPT, UR31, 0x1, UPT ;  /* 0x000000011f00788c */ /* 0x008fd2000bf02070 */
[----:B------:R-:W-:Y:S05]  /*0de0*/  BRA.U !UP0, `(.L_x_15) ;  /* 0x0000000108087547 */ /* 0x000fea000b800000 */
[----:B-12-4-:R-:W-:Y:S01]  /*0df0*/  UCGABAR_ARV ;  /* 0x00000000000079c7 */ /* 0x016fe20008000000 */
[----:B------:R-:W-:Y:S05]  /*0e00*/  BRA `(.L_x_16) ;  /* 0x0000000000047947 */ /* 0x000fea0003800000 */
.L_x_15:
[----:B-12-4-:R-:W-:Y:S01]  /*0e10*/  NOP ;  /* 0x0000000000007918 */ /* 0x016fe20000000000 */
.L_x_16:
[----:B------:R-:W1:Y:S01]  /*0e20*/  S2UR UR25, SR_CTAID.X ;  /* 0x00000000001979c3 */ /* 0x000e620000002500 */
[----:B------:R-:W-:-:S05]  /*0e30*/  CS2R.32 R64, SR_CgaSize ;  /* 0x0000000000407805 */ /* 0x000fca0000008a00 */
[----:B------:R-:W-:-:S05]  /*0e40*/  IMAD R64, R64, -0xa0, RZ ;  /* 0xffffff6040407824 */ /* 0x000fca00078e02ff */
[----:B------:R-:W-:-:S14]  /*0e50*/  R2UR UR5, R64 ;  /* 0x00000000400572ca */ /* 0x000fdc00000e0000 */
[----:B------:R-:W2:Y:S01]  /*0e60*/  LDCU UR5, c[0x0][UR5+0x2b0] ;  /* 0x00005600050577ac */ /* 0x000ea20008000800 */
[----:B------:R-:W-:-:S05]  /*0e70*/  CS2R.32 R64, SR_CgaSize ;  /* 0x0000000000407805 */ /* 0x000fca0000008a00 */
[----:B------:R-:W-:-:S05]  /*0e80*/  IMAD R64, R64, -0xa0, RZ ;  /* 0xffffff6040407824 */ /* 0x000fca00078e02ff */
[----:B------:R-:W-:-:S14]  /*0e90*/  R2UR UR4, R64 ;  /* 0x00000000400472ca */ /* 0x000fdc00000e0000 */
[----:B------:R-:W3:Y:S01]  /*0ea0*/  LDCU UR4, c[0x0][UR4+0x2b4] ;  /* 0x00005680040477ac */ /* 0x000ee20008000800 */
[----:B------:R-:W4:Y:S01]  /*0eb0*/  S2UR UR26, SR_CTAID.Y ;  /* 0x00000000001a79c3 */ /* 0x000f220000002600 */
[----:B------:R-:W-:-:S05]  /*0ec0*/  CS2R.32 R64, SR_CgaSize ;  /* 0x0000000000407805 */ /* 0x000fca0000008a00 */
[----:B------:R-:W-:-:S05]  /*0ed0*/  IMAD R64, R64, -0xa0, RZ ;  /* 0xffffff6040407824 */ /* 0x000fca00078e02ff */
[----:B------:R-:W-:-:S14]  /*0ee0*/  R2UR UR7, R64 ;  /* 0x00000000400772ca */ /* 0x000fdc00000e0000 */
[----:B------:R-:W3:Y:S01]  /*0ef0*/  LDCU UR7, c[0x0][UR7+0x2a0] ;  /* 0x00005400070777ac */ /* 0x000ee20008000800 */
[----:B------:R-:W-:-:S05]  /*0f00*/  CS2R.32 R64, SR_CgaSize ;  /* 0x0000000000407805 */ /* 0x000fca0000008a00 */
[----:B------:R-:W-:-:S05]  /*0f10*/  IMAD R64, R64, -0xa0, RZ ;  /* 0xffffff6040407824 */ /* 0x000fca00078e02ff */
[----:B------:R-:W-:-:S14]  /*0f20*/  R2UR UR8, R64 ;  /* 0x00000000400872ca */ /* 0x000fdc00000e0000 */
[----:B------:R-:W3:Y:S01]  /*0f30*/  LDCU UR8, c[0x0][UR8+0x2a4] ;  /* 0x00005480080877ac */ /* 0x000ee20008000800 */
[----:B------:R-:W-:Y:S02]  /*0f40*/  ULOP3.LUT UR53, UR54, 0x1, URZ, 0xc0, !UPT ;  /* 0x0000000136357892 */ /* 0x000fe4000f8ec0ff */
[----:B------:R-:W-:Y:S02]  /*0f50*/  USHF.R.U32.HI UR27, URZ, 0x1, UR54 ;  /* 0x00000001ff1b7899 */ /* 0x000fe40008011636 */
[----:B------:R-:W-:Y:S02]  /*0f60*/  UISETP.GT.U32.AND UP1, UPT, UR53, 0xffff, UPT ;  /* 0x0000ffff3500788c */ /* 0x000fe4000bf24070 */
[----:B------:R-:W-:Y:S01]  /*0f70*/  USHF.L.U32 UR39, UR54, 0x8, URZ ;  /* 0x0000000836277899 */ /* 0x000fe200080006ff */
[----:B-1----:R-:W-:Y:S01]  /*0f80*/  I2FP.F32.U32 R3, UR25 ;  /* 0x0000001900037c45 */ /* 0x002fe20008201000 */
[----:B------:R-:W-:Y:S01]  /*0f90*/  USHF.L.U32 UR38, UR54, 0xa, URZ ;  /* 0x0000000a36267899 */ /* 0x000fe200080006ff */
[----:B------:R-:W1:Y:S03]  /*0fa0*/  LDCU UR23, c[0x0][0xb24] ;  /* 0x00016480ff1777ac */ /* 0x000e660008000800 */
[----:B--2---:R-:W-:Y:S01]  /*0fb0*/  FMUL R3, R3, UR5 ;  /* 0x0000000503037c20 */ /* 0x004fe20008400000 */
[----:B------:R-:W2:Y:S01]  /*0fc0*/  LDCU UR42, c[0x0][0xb24] ;  /* 0x00016480ff2a77ac */ /* 0x000ea20008000800 */
[----:B----4-:R-:W-:-:S04]  /*0fd0*/  I2FP.F32.U32 R2, UR26 ;  /* 0x0000001a00027c45 */ /* 0x010fc80008201000 */
[----:B------:R-:W4:Y:S01]  /*0fe0*/  F2I.U32.TRUNC.NTZ R3, R3 ;  /* 0x0000000300037305 */ /* 0x000f22000020f000 */
[----:B------:R-:W1:Y:S01]  /*0ff0*/  LDCU UR28, c[0x0][0xb30] ;  /* 0x00016600ff1c77ac */ /* 0x000e620008000800 */
[----:B---3--:R-:W-:Y:S01]  /*1000*/  FMUL R2, R2, UR4 ;  /* 0x0000000402027c20 */ /* 0x008fe20008400000 */
[----:B------:R-:W-:Y:S01]  /*1010*/  ULOP3.LUT UR4, UR54, 0x6, URZ, 0xc0, !UPT ;  /* 0x0000000636047892 */ /* 0x000fe2000f8ec0ff */
[----:B------:R-:W-:-:S04]  /*1020*/  UMOV UR14, 0x55 ;  /* 0x00000055000e7882 */ /* 0x000fc80000000000 */
[----:B------:R-:W3:Y:S01]  /*1030*/  F2I.U32.TRUNC.NTZ R2, R2 ;  /* 0x0000000200027305 */ /* 0x000ee2000020f000 */
[----:B------:R-:W-:Y:S01]  /*1040*/  UISETP.GT.U32.AND UP0, UPT, UR4, 0xffff, UPT ;  /* 0x0000ffff0400788c */ /* 0x000fe2000bf04070 */
[----:B------:R-:W-:Y:S01]  /*1050*/  UMOV UR15, 0x3 ;  /* 0x00000003000f7882 */ /* 0x000fe20000000000 */
[----:B------:R-:W-:Y:S02]  /*1060*/  USEL UR30, UR53, 0xffff, !UP1 ;  /* 0x0000ffff351e7887 */ /* 0x000fe4000c800000 */
[----:B------:R-:W-:Y:S01]  /*1070*/  USEL UR29, UR4, 0xffff, !UP0 ;  /* 0x0000ffff041d7887 */ /* 0x000fe2000c000000 */
[----:B----4-:R-:W-:Y:S02]  /*1080*/  R2UR UR5, R3 ;  /* 0x00000000030572ca */ /* 0x010fe400000e0000 */
[----:B---3--:R-:W-:Y:S02]  /*1090*/  R2UR UR6, R2 ;  /* 0x00000000020672ca */ /* 0x008fe400000e0000 */
[----:B------:R-:W-:-:S09]  /*10a0*/  PRMT R2, RZ, 0x7610, R2 ;  /* 0x00007610ff027816 */ /* 0x000fd20000000002 */
[----:B------:R-:W-:-:S04]  /*10b0*/  UIADD3 UR5, UPT, UPT, -UR5, URZ, URZ ;  /* 0x000000ff05057290 */ /* 0x000fc8000fffe1ff */
[----:B------:R-:W-:Y:S02]  /*10c0*/  UIMAD UR5, UR7, UR5, UR25 ;  /* 0x00000005070572a4 */ /* 0x000fe4000f8e0219 */
[----:B------:R-:W-:-:S04]  /*10d0*/  UIADD3 UR4, UPT, UPT, -UR6, URZ, URZ ;  /* 0x000000ff06047290 */ /* 0x000fc8000fffe1ff */
[----:B------:R-:W-:Y:S01]  /*10e0*/  IMAD.U32 R64, RZ, RZ, UR5 ;  /* 0x00000005ff407e24 */ /* 0x000fe2000f8e00ff */
[----:B------:R-:W-:-:S06]  /*10f0*/  UIMAD UR4, UR8, UR4, UR26 ;  /* 0x00000004080472a4 */ /* 0x000fcc000f8e021a */
[----:B------:R-:W-:Y:S01]  /*1100*/  IMAD.U32 R63, RZ, RZ, UR4 ;  /* 0x00000004ff3f7e24 */ /* 0x000fe2000f8e00ff */
[----:B-12---:R-:W-:Y:S06]  /*1110*/  BRA.U UP6, `(.L_x_17) ;  /* 0x0000000106747547 */ /* 0x006fec000b800000 */
[----:B------:R-:W-:Y:S02]  /*1120*/  R2UR UR4, R63 ;  /* 0x000000003f0472ca */ /* 0x000fe400000e0000 */
[----:B------:R-:W-:-:S11]  /*1130*/  R2UR UR7, R64 ;  /* 0x00000000400772ca */ /* 0x000fd600000e0000 */
[----:B------:R-:W-:Y:S02]  /*1140*/  UISETP.NE.AND UP2, UPT, UR4, 0x2, UPT ;  /* 0x000000020400788c */ /* 0x000fe4000bf45270 */
[----:B------:R-:W-:Y:S02]  /*1150*/  UISETP.NE.AND UP4, UPT, UR4, URZ, UPT ;  /* 0x000000ff0400728c */ /* 0x000fe4000bf85270 */
[----:B------:R-:W-:Y:S02]  /*1160*/  UISETP.NE.AND UP0, UPT, UR4, 0x1, UPT ;  /* 0x000000010400788c */ /* 0x000fe4000bf05270 */
[----:B------:R-:W-:Y:S02]  /*1170*/  UISETP.NE.AND UP1, UPT, UR4, 0x3, UPT ;  /* 0x000000030400788c */ /* 0x000fe4000bf25270 */
[----:B------:R-:W-:Y:S02]  /*1180*/  USEL UR4, URZ, 0x10, UP2 ;  /* 0x00000010ff047887 */ /* 0x000fe40009000000 */
[----:B------:R-:W-:-:S02]  /*1190*/  USEL UR12, URZ, 0x20, UP2 ;  /* 0x00000020ff0c7887 */ /* 0x000fc40009000000 */
[----:B------:R-:W-:Y:S02]  /*11a0*/  UISETP.NE.AND UP3, UPT, UR7, URZ, UPT ;  /* 0x000000ff0700728c */ /* 0x000fe4000bf65270 */
[----:B------:R-:W-:Y:S02]  /*11b0*/  USEL UR5, URZ, 0x4, UP0 ;  /* 0x00000004ff057887 */ /* 0x000fe40008000000 */
[----:B------:R-:W-:Y:S02]  /*11c0*/  UISETP.NE.AND UP2, UPT, UR7, URZ, UP4 ;  /* 0x000000ff0700728c */ /* 0x000fe4000a745270 */
[----:B------:R-:W-:Y:S02]  /*11d0*/  USEL UR11, URZ, 0x8, UP0 ;  /* 0x00000008ff0b7887 */ /* 0x000fe40008000000 */
[----:B------:R-:W-:Y:S02]  /*11e0*/  UISETP.NE.AND UP0, UPT, UR7, 0x1, UPT ;  /* 0x000000010700788c */ /* 0x000fe4000bf05270 */
[----:B------:R-:W-:-:S02]  /*11f0*/  USEL UR6, URZ, 0x2, UP4 ;  /* 0x00000002ff067887 */ /* 0x000fc4000a000000 */
[----:B------:R-:W-:Y:S02]  /*1200*/  USEL UR7, URZ, 0x40, UP1 ;  /* 0x00000040ff077887 */ /* 0x000fe40008800000 */
[----:B------:R-:W-:Y:S02]  /*1210*/  USEL UR10, URZ, 0x1, UP2 ;  /* 0x00000001ff0a7887 */ /* 0x000fe40009000000 */
[----:B------:R-:W-:Y:S02]  /*1220*/  USEL UR8, UR5, 0x4, UP3 ;  /* 0x0000000405087887 */ /* 0x000fe40009800000 */
[----:B------:R-:W-:Y:S02]  /*1230*/  USEL UR4, UR4, 0x10, UP3 ;  /* 0x0000001004047887 */ /* 0x000fe40009800000 */
[----:B------:R-:W-:Y:S02]  /*1240*/  USEL UR9, UR7, 0x40, UP3 ;  /* 0x0000004007097887 */ /* 0x000fe40009800000 */
[----:B------:R-:W-:-:S02]  /*1250*/  USEL UR5, UR6, 0x2, UP0 ;  /* 0x0000000206057887 */ /* 0x000fc40008000000 */
[----:B------:R-:W-:Y:S02]  /*1260*/  UIADD3 UR4, UPT, UPT, UR4, UR8, UR10 ;  /* 0x0000000804047290 */ /* 0x000fe4000fffe00a */
[----:B------:R-:W-:Y:S02]  /*1270*/  USEL UR13, URZ, 0x80, UP1 ;  /* 0x00000080ff0d7887 */ /* 0x000fe40008800000 */
[----:B------:R-:W-:Y:S02]  /*1280*/  USEL UR7, UR11, 0x8, UP0 ;  /* 0x000000080b077887 */ /* 0x000fe40008000000 */
[----:B------:R-:W-:Y:S02]  /*1290*/  USEL UR6, UR12, 0x20, UP0 ;  /* 0x000000200c067887 */ /* 0x000fe40008000000 */
[----:B------:R-:W-:Y:S02]  /*12a0*/  UIADD3 UR4, UPT, UPT, UR5, UR9, UR4 ;  /* 0x0000000905047290 */ /* 0x000fe4000fffe004 */
[----:B------:R-:W-:-:S02]  /*12b0*/  USEL UR5, UR13, 0x80, UP0 ;  /* 0x000000800d057887 */ /* 0x000fc40008000000 */
[----:B------:R-:W-:-:S04]  /*12c0*/  UIADD3 UR4, UPT, UPT, UR6, UR7, UR4 ;  /* 0x0000000706047290 */ /* 0x000fc8000fffe004 */
[----:B------:R-:W-:-:S06]  /*12d0*/  UIADD3 UR4, UPT, UPT, UR4, UR5, URZ ;  /* 0x0000000504047290 */ /* 0x000fcc000fffe0ff */
[----:B------:R-:W-:-:S07]  /*12e0*/  IMAD.U32 R2, RZ, RZ, UR4 ;  /* 0x00000004ff027e24 */ /* 0x000fce000f8e00ff */
.L_x_17:
[----:B------:R-:W1:Y:S01]  /*12f0*/  S2UR UR36, SR_CTAID.Z ;  /* 0x00000000002479c3 */ /* 0x000e620000002700 */
[----:B------:R-:W-:Y:S02]  /*1300*/  UISETP.GE.AND UP0, UPT, UR23, 0x1, UPT ;  /* 0x000000011700788c */ /* 0x000fe4000bf06270 */
[----:B------:R-:W-:Y:S02]  /*1310*/  ULOP3.LUT UR30, UR30, 0xffff, URZ, 0xc0, !UPT ;  /* 0x0000ffff1e1e7892 */ /* 0x000fe4000f8ec0ff */
[----:B------:R-:W-:Y:S02]  /*1320*/  ULOP3.LUT UR29, UR29, 0xffff, URZ, 0xc0, !UPT ;  /* 0x0000ffff1d1d7892 */ /* 0x000fe4000f8ec0ff */
[----:B------:R-:W-:Y:S02]  /*1330*/  UISETP.NE.AND UP3, UPT, UR22, 0x2, UPT ;  /* 0x000000021600788c */ /* 0x000fe4000bf65270 */
[----:B------:R-:W-:Y:S02]  /*1340*/  ULOP3.LUT UR39, UR39, 0x600, URZ, 0xc0, !UPT ;  /* 0x0000060027277892 */ /* 0x000fe4000f8ec0ff */
[----:B------:R-:W-:-:S02]  /*1350*/  ULOP3.LUT UR38, UR38, 0x400, URZ, 0xc0, !UPT ;  /* 0x0000040026267892 */ /* 0x000fc4000f8ec0ff */
[----:B------:R-:W-:Y:S02]  /*1360*/  USHF.L.U32 UR30, UR14, UR30, URZ ;  /* 0x0000001e0e1e7299 */ /* 0x000fe400080006ff */
[----:B------:R-:W-:Y:S01]  /*1370*/  USHF.L.U32 UR29, UR15, UR29, URZ ;  /* 0x0000001d0f1d7299 */ /* 0x000fe200080006ff */
[----:B------:R-:W-:Y:S11]  /*1380*/  BRA.U !UP0, `(.L_x_18) ;  /* 0x0000000108d47547 */ /* 0x000ff6000b800000 */
[----:B------:R-:W2:Y:S01]  /*1390*/  LDCU.128 UR12, c[0x0][0xb10] ;  /* 0x00016200ff0c77ac */ /* 0x000ea20008000c00 */
[----:B------:R-:W3:Y:S01]  /*13a0*/  LDCU UR6, c[0x0][0x370] ;  /* 0x00006e00ff0677ac */ /* 0x000ee20008000800 */
[----:B------:R-:W4:Y:S01]  /*13b0*/  LDCU UR5, c[0x0][0x374] ;  /* 0x00006e80ff0577ac */ /* 0x000f220008000800 */
[----:B------:R-:W1:Y:S01]  /*13c0*/  LDCU UR24, c[0x0][0xb0c] ;  /* 0x00016180ff1877ac */ /* 0x000e620008000800 */
[----:B------:R-:W1:Y:S01]  /*13d0*/  LDCU UR7, c[0x0][0xb20] ;  /* 0x00016400ff0777ac */ /* 0x000e620008000800 */
[----:B------:R-:W1:Y:S01]  /*13e0*/  LDCU.64 UR8, c[0x0][0xb28] ;  /* 0x00016500ff0877ac */ /* 0x000e620008000a00 */
[----:B--2---:R-:W-:Y:S02]  /*13f0*/  UISETP.NE.AND UP0, UPT, UR14, 0x1, UPT ;  /* 0x000000010e00788c */ /* 0x004fe4000bf05270 */
[----:B----4-:R-:W-:Y:S02]  /*1400*/  UIMAD.WIDE.U32 UR10, UR5, UR15, URZ ;  /* 0x0000000f050a72a5 */ /* 0x010fe4000f8e00ff */
[----:B---3--:R-:W-:-:S02]  /*1410*/  UIMAD.WIDE.U32 UR18, UR6, UR12, URZ ;  /* 0x0000000c061272a5 */ /* 0x008fc4000f8e00ff */
[----:B-1----:R-:W-:Y:S02]  /*1420*/  UISETP.NE.AND UP1, UPT, UR24, 0x1, UPT ;  /* 0x000000011800788c */ /* 0x002fe4000bf25270 */
[----:B------:R-:W-:Y:S01]  /*1430*/  UISETP.NE.AND UP2, UPT, UR23, 0x1, UPT ;  /* 0x000000011700788c */ /* 0x000fe2000bf45270 */
[----:B------:R-:W-:Y:S02]  /*1440*/  UMOV UR10, UR11 ;  /* 0x0000000b000a7c82 */ /* 0x000fe40008000000 */
[----:B------:R-:W-:Y:S01]  /*1450*/  UMOV UR18, UR19 ;  /* 0x0000001300127c82 */ /* 0x000fe20008000000 */
[----:B------:R-:W-:Y:S02]  /*1460*/  @UP0 USHF.R.U32.HI UR5, URZ, UR7, UR10 ;  /* 0x00000007ff050299 */ /* 0x000fe4000801160a */
[----:B------:R-:W-:Y:S02]  /*1470*/  UIMAD.WIDE.U32 UR20, UR26, UR15, URZ ;  /* 0x0000000f1a1472a5 */ /* 0x000fe4000f8e00ff */
[----:B------:R-:W-:-:S02]  /*1480*/  UIMAD.WIDE.U32 UR10, UR5, UR8, URZ ;  /* 0x00000008050a72a5 */ /* 0x000fc4000f8e00ff */
[----:B------:R-:W-:Y:S02]  /*1490*/  @UP1 USHF.R.U32.HI UR6, URZ, UR13, UR18 ;  /* 0x0000000dff061299 */ /* 0x000fe40008011612 */
[----:B------:R-:W-:Y:S02]  /*14a0*/  UIMAD.WIDE.U32 UR16, UR25, UR12, URZ ;  /* 0x0000000c191072a5 */ /* 0x000fe4000f8e00ff */
[----:B------:R-:W-:Y:S01]  /*14b0*/  UIMAD.WIDE.U32 UR18, UR6, UR8, URZ ;  /* 0x00000008061272a5 */ /* 0x000fe2000f8e00ff */
[----:B------:R-:W-:Y:S01]  /*14c0*/  UMOV UR4, UR21 ;  /* 0x0000001500047c82 */ /* 0x000fe20008000000 */
[----:B------:R-:W-:Y:S01]  /*14d0*/  UMOV UR10, UR11 ;  /* 0x0000000b000a7c82 */ /* 0x000fe20008000000 */
[----:B------:R-:W-:Y:S02]  /*14e0*/  USHF.R.U32.HI UR4, URZ, UR7, UR4 ;  /* 0x00000007ff047299 */ /* 0x000fe40008011604 */
[----:B------:R-:W-:Y:S01]  /*14f0*/  @UP2 USHF.R.U32.HI UR5, URZ, UR9, UR10 ;  /* 0x00000009ff052299 */ /* 0x000fe2000801160a */
[----:B------:R-:W-:Y:S01]  /*1500*/  UMOV UR16, UR17 ;  /* 0x0000001100107c82 */ /* 0x000fe20008000000 */
[----:B------:R-:W-:Y:S01]  /*1510*/  UMOV UR18, UR19 ;  /* 0x0000001300127c82 */ /* 0x000fe20008000000 */
[----:B------:R-:W-:-:S02]  /*1520*/  USHF.R.U32.HI UR13, URZ, UR13, UR16 ;  /* 0x0000000dff0d7299 */ /* 0x000fc40008011610 */
[----:B------:R-:W-:Y:S02]  /*1530*/  USEL UR4, UR26, UR4, !UP0 ;  /* 0x000000041a047287 */ /* 0x000fe4000c000000 */
[----:B------:R-:W-:Y:S02]  /*1540*/  @UP2 USHF.R.U32.HI UR6, URZ, UR9, UR18 ;  /* 0x00000009ff062299 */ /* 0x000fe40008011612 */
[----:B------:R-:W-:Y:S02]  /*1550*/  UIMAD UR7, UR5, UR23, URZ ;  /* 0x00000017050772a4 */ /* 0x000fe4000f8e02ff */
[----:B------:R-:W-:Y:S02]  /*1560*/  USEL UR5, UR25, UR13, !UP1 ;  /* 0x0000000d19057287 */ /* 0x000fe4000c800000 */
[----:B------:R-:W-:Y:S02]  /*1570*/  UIMAD UR12, UR6, UR23, URZ ;  /* 0x00000017060c72a4 */ /* 0x000fe4000f8e02ff */
[----:B------:R-:W-:-:S02]  /*1580*/  UISETP.GE.AND UP0, UPT, UR4, UR7, UPT ;  /* 0x000000070400728c */ /* 0x000fc4000bf06270 */
[----:B------:R-:W-:Y:S02]  /*1590*/  UIMAD.WIDE.U32 UR10, UR4, UR8, URZ ;  /* 0x00000008040a72a5 */ /* 0x000fe4000f8e00ff */
[----:B------:R-:W-:Y:S02]  /*15a0*/  UISETP.GE.OR UP0, UPT, UR5, UR12, UP0 ;  /* 0x0000000c0500728c */ /* 0x000fe40008706670 */
[----:B------:R-:W-:Y:S02]  /*15b0*/  UIMAD.WIDE.U32 UR12, UR5, UR8, URZ ;  /* 0x00000008050c72a5 */ /* 0x000fe4000f8e00ff */
[----:B------:R-:W-:Y:S01]  /*15c0*/  UIADD3 UR10, UPT, UPT, -UR4, URZ, URZ ;  /* 0x000000ff040a7290 */ /* 0x000fe2000fffe1ff */
[----:B------:R-:W-:Y:S01]  /*15d0*/  UMOV UR8, UR11 ;  /* 0x0000000b00087c82 */ /* 0x000fe20008000000 */
[----:B------:R-:W-:Y:S02]  /*15e0*/  UIADD3 UR11, UPT, UPT, -UR5, URZ, URZ ;  /* 0x000000ff050b7290 */ /* 0x000fe4000fffe1ff */
[----:B------:R-:W-:-:S03]  /*15f0*/  USHF.R.U32.HI UR8, URZ, UR9, UR8 ;  /* 0x00000009ff087299 */ /* 0x000fc60008011608 */
[----:B------:R-:W-:Y:S01]  /*1600*/  @!UP0 UMOV UR7, UR13 ;  /* 0x0000000d00078c82 */ /* 0x000fe20008000000 */
[----:B------:R-:W-:Y:S02]  /*1610*/  UIMAD UR26, UR14, UR10, UR26 ;  /* 0x0000000a0e1a72a4 */ /* 0x000fe4000f8e021a */
[----:B------:R-:W-:Y:S02]  /*1620*/  USEL UR8, UR4, UR8, !UP2 ;  /* 0x0000000804087287 */ /* 0x000fe4000d000000 */
[----:B------:R-:W-:Y:S02]  /*1630*/  @!UP0 USHF.R.U32.HI UR7, URZ, UR9, UR7 ;  /* 0x00000009ff078299 */ /* 0x000fe40008011607 */
[----:B------:R-:W-:Y:S02]  /*1640*/  UIADD3 UR9, UPT, UPT, -UR8, URZ, URZ ;  /* 0x000000ff08097290 */ /* 0x000fe4000fffe1ff */
[----:B------:R-:W-:Y:S02]  /*1650*/  @!UP0 USEL UR7, UR5, UR7, !UP2 ;  /* 0x0000000705078287 */ /* 0x000fe4000d000000 */
[----:B------:R-:W-:-:S02]  /*1660*/  UIMAD UR9, UR23, UR9, UR4 ;  /* 0x00000009170972a4 */ /* 0x000fc4000f8e0204 */
[----:B------:R-:W-:Y:S02]  /*1670*/  @!UP0 UIADD3 UR8, UPT, UPT, UR8, -UR7, URZ ;  /* 0x8000000708088290 */ /* 0x000fe4000fffe0ff */
[----:B------:R-:W-:Y:S02]  /*1680*/  @!UP0 UIMAD UR6, UR9, UR6, UR7 ;  /* 0x00000006090682a4 */ /* 0x000fe4000f8e0207 */
[----:B------:R-:W-:Y:S02]  /*1690*/  @!UP0 UIMAD UR4, UR8, UR23, UR5 ;  /* 0x00000017080482a4 */ /* 0x000fe4000f8e0205 */
[----:B------:R-:W-:Y:S02]  /*16a0*/  UIMAD UR25, UR24, UR11, UR25 ;  /* 0x0000000b181972a4 */ /* 0x000fe4000f8e0219 */
[----:B------:R-:W-:Y:S01]  /*16b0*/  UIMAD UR26, UR4, UR14, UR26 ;  /* 0x0000000e041a72a4 */ /* 0x000fe2000f8e021a */
[----:B------:R-:W-:Y:S02]  /*16c0*/  @!UP0 UMOV UR5, UR6 ;  /* 0x0000000600058c82 */ /* 0x000fe40008000000 */
[----:B------:R-:W-:-:S12]  /*16d0*/  UIMAD UR25, UR5, UR24, UR25 ;  /* 0x00000018051972a4 */ /* 0x000fd8000f8e0219 */
.L_x_18:
[----:B------:R-:W-:-:S09]  /*16e0*/  UISETP.NE.AND UP0, UPT, UR28, 0x1, UPT ;  /* 0x000000011c00788c */ /* 0x000fd2000bf05270 */
[----:B------:R-:W-:Y:S05]  /*16f0*/  BRA.U UP0, `(.L_x_19) ;  /* 0x0000000100447547 */ /* 0x000fea000b800000 */
[----:B------:R-:W2:Y:S01]  /*1700*/  LDCU.128 UR8, c[0x0][0xb10] ;  /* 0x00016200ff0877ac */ /* 0x000ea20008000c00 */
[----:B------:R-:W3:Y:S01]  /*1710*/  LDCU UR12, c[0x0][0xb0c] ;  /* 0x00016180ff0c77ac */ /* 0x000ee20008000800 */
[----:B------:R-:W4:Y:S01]  /*1720*/  LDCU UR13, c[0x0][0xb20] ;  /* 0x00016400ff0d77ac */ /* 0x000f220008000800 */
[----:B--2---:R-:W-:Y:S02]  /*1730*/  UIMAD.WIDE.U32 UR6, UR25, UR8, URZ ;  /* 0x00000008190672a5 */ /* 0x004fe4000f8e00ff */
[----:B------:R-:W-:Y:S02]  /*1740*/  UIMAD.WIDE.U32 UR4, UR26, UR11, URZ ;  /* 0x0000000b1a0472a5 */ /* 0x000fe4000f8e00ff */
[----:B---3--:R-:W-:Y:S02]  /*1750*/  UISETP.NE.AND UP1, UPT, UR12, 0x1, UPT ;  /* 0x000000010c00788c */ /* 0x008fe4000bf25270 */
[----:B------:R-:W-:Y:S01]  /*1760*/  UISETP.NE.AND UP0, UPT, UR10, 0x1, UPT ;  /* 0x000000010a00788c */ /* 0x000fe2000bf05270 */
[----:B------:R-:W-:-:S02]  /*1770*/  UMOV UR6, UR7 ;  /* 0x0000000700067c82 */ /* 0x000fc40008000000 */
[----:B------:R-:W-:Y:S01]  /*1780*/  UMOV UR4, UR5 ;  /* 0x0000000500047c82 */ /* 0x000fe20008000000 */
[----:B------:R-:W-:Y:S02]  /*1790*/  USHF.R.U32.HI UR9, URZ, UR9, UR6 ;  /* 0x00000009ff097299 */ /* 0x000fe40008011606 */
[----:B----4-:R-:W-:Y:S02]  /*17a0*/  USHF.R.U32.HI UR4, URZ, UR13, UR4 ;  /* 0x0000000dff047299 */ /* 0x010fe40008011604 */
[----:B------:R-:W-:Y:S02]  /*17b0*/  USEL UR5, UR25, UR9, !UP1 ;  /* 0x0000000919057287 */ /* 0x000fe4000c800000 */
[----:B------:R-:W-:-:S04]  /*17c0*/  USEL UR4, UR26, UR4, !UP0 ;  /* 0x000000041a047287 */ /* 0x000fc8000c000000 */
[----:B------:R-:W-:Y:S02]  /*17d0*/  UIADD3 UR6, UPT, UPT, UR5, -UR4, URZ ;  /* 0x8000000405067290 */ /* 0x000fe4000fffe0ff */
[----:B------:R-:W-:Y:S02]  /*17e0*/  UIADD3 UR4, UPT, UPT, -UR5, UR4, URZ ;  /* 0x0000000405047290 */ /* 0x000fe4000fffe1ff */
[----:B------:R-:W-:Y:S02]  /*17f0*/  UIMAD UR26, UR6, UR10, UR26 ;  /* 0x0000000a061a72a4 */ /* 0x000fe4000f8e021a */
[----:B------:R-:W-:-:S12]  /*1800*/  UIMAD UR25, UR4, UR12, UR25 ;  /* 0x0000000c041972a4 */ /* 0x000fd8000f8e0219 */
.L_x_19:
[----:B------:R-:W-:-:S09]  /*1810*/  UISETP.EQ.U32.AND UP0, UPT, UR31, 0x1, UPT ;  /* 0x000000011f00788c */ /* 0x000fd2000bf02070 */
[----:B------:R-:W-:Y:S05]  /*1820*/  BRA.U !UP0, `(.L_x_20) ;  /* 0x00000001080c7547 */ /* 0x000fea000b800000 */
[----:B------:R-:W-:Y:S01]  /*1830*/  UCGABAR_WAIT ;  /* 0x0000000000007dc7 */ /* 0x000fe20008000000 */
[----:B------:R-:W-:Y:S01]  /*1840*/  CCTL.IVALL ;  /* 0x00000000ff00798f */ /* 0x000fe20002000000 */
[----:B------:R-:W-:Y:S05]  /*1850*/  BRA `(.L_x_21) ;  /* 0x0000000000047947 */ /* 0x000fea0003800000 */
.L_x_20:
[----:B------:R-:W-:Y:S06]  /*1860*/  BAR.SYNC.DEFER_BLOCKING 0x0 ;  /* 0x0000000000007b1d */ /* 0x000fec0000010000 */
.L_x_21:
[----:B------:R-:W-:Y:S05]  /*1870*/  BRA.U UP3, `(.L_x_22) ;  /* 0x0000001503b47547 */ /* 0x000fea000b800000 */
[----:B------:R-:W2:Y:S01]  /*1880*/  LDCU UR6, c[0x0][0x38c] ;  /* 0x00007180ff0677ac */ /* 0x000ea20008000800 */
[----:B------:R-:W-:Y:S01]  /*1890*/  PLOP3.LUT P2, PT, PT, PT, UP5, 0x80, 0x8 ;  /* 0x000000000008781c */ /* 0x000fe20003f4f058 */
[----:B------:R-:W-:Y:S01]  /*18a0*/  IMAD.MOV.U32 R12, RZ, RZ, 0x1 ;  /* 0x00000001ff0c7424 */ /* 0x000fe200078e00ff */
[----:B------:R-:W-:Y:S01]  /*18b0*/  ISETP.EQ.OR P3, PT, R0, RZ, P4 ;  /* 0x000000ff0000720c */ /* 0x000fe20002762670 */
[----:B------:R-:W-:Y:S01]  /*18c0*/  UISETP.NE.AND UP1, UPT, UR22, URZ, UPT ;  /* 0x000000ff1600728c */ /* 0x000fe2000bf25270 */
[----:B------:R-:W-:Y:S02]  /*18d0*/  PLOP3.LUT P2, PT, P2, PT, PT, 0x8, 0x80 ;  /* 0x000000000080781c */ /* 0x000fe4000174e170 */
[----:B------:R-:W-:Y:S01]  /*18e0*/  CS2R R10, SRZ ;  /* 0x00000000000a7805 */ /* 0x000fe2000001ff00 */
[----:B------:R-:W-:Y:S01]  /*18f0*/  IMAD.MOV.U32 R9, RZ, RZ, RZ ;  /* 0x000000ffff097224 */ /* 0x000fe200078e00ff */
[----:B------:R-:W3:Y:S01]  /*1900*/  LDCU UR48, c[0x0][0x370] ;  /* 0x00006e00ff3077ac */ /* 0x000ee20008000800 */
[----:B------:R-:W-:Y:S01]  /*1910*/  IMAD.MOV.U32 R8, RZ, RZ, 0x1 ;  /* 0x00000001ff087424 */ /* 0x000fe200078e00ff */
[----:B------:R-:W4:Y:S01]  /*1920*/  LDCU.64 UR44, c[0x0][0x348] ;  /* 0x00006900ff2c77ac */ /* 0x000f220008000a00 */
[----:B------:R-:W1:Y:S01]  /*1930*/  LDCU UR47, c[0x0][0x374] ;  /* 0x00006e80ff2f77ac */ /* 0x000e620008000800 */
[----:B--2---:R-:W-:-:S02]  /*1940*/  UIADD3 UR5, UPT, UPT, UR6, 0x3f, URZ ;  /* 0x0000003f06057890 */ /* 0x004fc4000fffe0ff */
[----:B------:R-:W-:Y:S02]  /*1950*/  UIADD3 UR55, UPT, UPT, UR6, 0x7e, URZ ;  /* 0x0000007e06377890 */ /* 0x000fe4000fffe0ff */
[----:B------:R-:W-:Y:S02]  /*1960*/  USHF.R.S32.HI UR4, URZ, 0x1f, UR5 ;  /* 0x0000001fff047899 */ /* 0x000fe40008011405 */
[----:B------:R-:W-:Y:S02]  /*1970*/  USEL UR37, UR37, 0x2, UP1 ;  /* 0x0000000225257887 */ /* 0x000fe40008800000 */
[----:B------:R-:W-:Y:S02]  /*1980*/  ULEA.HI UR4, UR4, UR5, URZ, 0x6 ;  /* 0x0000000504047291 */ /* 0x000fe4000f8f30ff */
[----:B------:R-:W-:Y:S02]  /*1990*/  USHF.L.U32 UR5, UR27, 0x4, URZ ;  /* 0x000000041b057899 */ /* 0x000fe400080006ff */
[----:B------:R-:W-:-:S02]  /*19a0*/  USHF.R.S32.HI UR50, URZ, 0x6, UR4 ;  /* 0x00000006ff327899 */ /* 0x000fc40008011404 */
[----:B------:R-:W-:Y:S02]  /*19b0*/  UIADD3 UR4, UPT, UPT, UR6, -0x1, URZ ;  /* 0xffffffff06047890 */ /* 0x000fe4000fffe0ff */
[----:B------:R-:W-:Y:S02]  /*19c0*/  UISETP.LT.U32.AND UP0, UPT, UR50, 0x6, UPT ;  /* 0x000000063200788c */ /* 0x000fe4000bf01070 */
[----:B------:R-:W-:Y:S02]  /*19d0*/  UISETP.GE.U32.AND UP2, UPT, UR4, -0x7f, UPT ;  /* 0xffffff810400788c */ /* 0x000fe4000bf46070 */
[----:B------:R-:W-:Y:S02]  /*19e0*/  USEL UR49, UR50, 0x6, UP0 ;  /* 0x0000000632317887 */ /* 0x000fe40008000000 */
[----:B------:R-:W-:Y:S02]  /*19f0*/  ULOP3.LUT UR51, UR5, 0x30, URZ, 0xe2, !UPT ;  /* 0x0000003005337892 */ /* 0x000fe4000f8ee2ff */
[----:B------:R-:W-:-:S02]  /*1a00*/  UIADD3 UR31, UPT, UPT, UR49, -0x1, URZ ;  /* 0xffffffff311f7890 */ /* 0x000fc4000fffe0ff */
[----:B------:R-:W-:Y:S01]  /*1a10*/  UIADD3 UR52, UPT, UPT, UR50, -UR49, URZ ;  /* 0x8000003132347290 */ /* 0x000fe2000fffe0ff */
[----:B------:R-:W-:Y:S02]  /*1a20*/  UMOV UR22, URZ ;  /* 0x000000ff00167c82 */ /* 0x000fe40008000000 */
[----:B------:R-:W-:-:S04]  /*1a30*/  @UP2 UIADD3 UR31, UPT, UPT, UR49, URZ, URZ ;  /* 0x000000ff311f2290 */ /* 0x000fc8000fffe0ff */
[----:B-1-34-:R-:W-:-:S12]  /*1a40*/  UIADD3 UR31, UPT, UPT, UR31, 0x1, URZ ;  /* 0x000000011f1f7890 */ /* 0x01afd8000fffe0ff */
.L_x_46:
[----:B------:R-:W-:Y:S01]  /*1a50*/  UISETP.NE.AND UP0, UPT, UR54, URZ, UPT ;  /* 0x000000ff3600728c */ /* 0x000fe2000bf05270 */
[----:B-1----:R-:W1:Y:S08]  /*1a60*/  S2UR UR54, SR_CgaCtaId ;  /* 0x00000000003679c3 */ /* 0x002e700000008800 */
[----:B---3--:R-:W-:Y:S05]  /*1a70*/  BRA.U UP0, `(.L_x_23) ;  /* 0x0000000100347547 */ /* 0x008fea000b800000 */
[----:B------:R-:W2:Y:S01]  /*1a80*/  S2R R0, SR_CgaCtaId ;  /* 0x0000000000007919 */ /* 0x000ea20000008800 */
[----:B------:R-:W-:Y:S02]  /*1a90*/  MOV R3, 0x400 ;  /* 0x0000040000037802 */ /* 0x000fe40000000f00 */
[----:B------:R-:W-:Y:S02]  /*1aa0*/  SHF.L.U32 R2, R8, 0x1f, RZ ;  /* 0x0000001f08027819 */ /* 0x000fe400000006ff */
[----:B--2---:R-:W-:-:S05]  /*1ab0*/  LEA R0, R0, R3, 0x18 ;  /* 0x0000000300007211 */ /* 0x004fca00078ec0ff */
[----:B------:R-:W-:-:S04]  /*1ac0*/  IMAD R3, R9, 0x8, R0 ;  /* 0x0000000809037824 */ /* 0x000fc800078e0200 */
[----:B------:R-:W2:Y:S02]  /*1ad0*/  SYNCS.PHASECHK.TRANS64.TRYWAIT P0, [R3+URZ+0x110], R2 ;  /* 0x00011002030075a7 */ /* 0x000ea400080011ff */
[----:B--2---:R-:W-:Y:S05]  /*1ae0*/  @!P0 BRA `(.L_x_24) ;  /* 0x0000006400088947 */ /* 0x004fea0003800000 */
.L_x_128:
[----:B------:R-:W-:Y:S01]  /*1af0*/  VIADD R9, R9, 0x1 ;  /* 0x0000000109097836 */ /* 0x000fe20000000000 */
[----:B------:R2:W-:Y:S04]  /*1b00*/  SYNCS.ARRIVE.TRANS64.A1T0 RZ, [R3+URZ+0x100], RZ ;  /* 0x000100ff03ff79a7 */ /* 0x0005e800081000ff */
[----:B------:R-:W-:-:S04]  /*1b10*/  ISETP.NE.AND P0, PT, R9, 0x2, PT ;  /* 0x000000020900780c */ /* 0x000fc80003f05270 */
[----:B------:R-:W-:Y:S02]  /*1b20*/  SEL R9, R9, RZ, P0 ;  /* 0x000000ff09097207 */ /* 0x000fe40000000000 */
[----:B--2---:R-:W-:-:S04]  /*1b30*/  SEL R3, RZ, 0x1, P0 ;  /* 0x00000001ff037807 */ /* 0x004fc80000000000 */
[----:B------:R-:W-:Y:S02]  /*1b40*/  LOP3.LUT R8, R8, R3, RZ, 0x3c, !PT ;  /* 0x0000000308087212 */ /* 0x000fe400078e3cff */
.L_x_23:
[----:B------:R-:W-:Y:S01]  /*1b50*/  UMOV UR21, 0x400 ;  /* 0x0000040000157882 */ /* 0x000fe20000000000 */
[----:B------:R-:W-:Y:S01]  /*1b60*/  SHF.L.U32 R0, R12, 0x1f, RZ ;  /* 0x0000001f0c007819 */ /* 0x000fe200000006ff */
[----:B-1----:R-:W-:Y:S02]  /*1b70*/  ULEA UR21, UR54, UR21, 0x18 ;  /* 0x0000001536157291 */ /* 0x002fe4000f8ec0ff */
[----:B------:R-:W-:Y:S02]  /*1b80*/  UISETP.GE.U32.AND UP0, UPT, UR55, 0x7f, UPT ;  /* 0x0000007f3700788c */ /* 0x000fe4000bf06070 */
[----:B------:R-:W-:Y:S02]  /*1b90*/  ULEA UR4, UR22, UR21, 0x3 ;  /* 0x0000001516047291 */ /* 0x000fe4000f8e18ff */
[----:B------:R-:W-:Y:S02]  /*1ba0*/  ULEA UR19, UR26, UR53, 0x1 ;  /* 0x000000351a137291 */ /* 0x000fe4000f8e08ff */
[----:B------:R-:W-:-:S02]  /*1bb0*/  ULEA UR35, UR25, UR51, 0x6 ;  /* 0x0000003319237291 */ /* 0x000fc4000f8e30ff */
[----:B------:R-:W-:Y:S01]  /*1bc0*/  USHF.L.U32 UR19, UR19, 0x5, URZ ;  /* 0x0000000513137899 */ /* 0x000fe200080006ff */
[----:B------:R-:W-:Y:S02]  /*1bd0*/  UMOV UR7, URZ ;  /* 0x000000ff00077c82 */ /* 0x000fe40008000000 */
[----:B------:R1:W2:Y:S01]  /*1be0*/  SYNCS.PHASECHK.TRANS64.TRYWAIT P1, [UR4+0x30], R0 ;  /* 0x00003000ff0075a7 */ /* 0x0002a20008021104 */
[----:B------:R-:W-:Y:S08]  /*1bf0*/  BRA.U !UP0, `(.L_x_25) ;  /* 0x0000000508107547 */ /* 0x000ff0000b800000 */
[----:B------:R-:W-:Y:S01]  /*1c00*/  UMOV UR13, URZ ;  /* 0x000000ff000d7c82 */ /* 0x000fe20008000000 */
[----:B------:R-:W-:-:S05]  /*1c10*/  UMOV UR6, UR22 ;  /* 0x0000001600067c82 */ /* 0x000fca0008000000 */
.L_x_33:
[----:B------:R-:W-:Y:S01]  /*1c20*/  ULEA UR33, UR6, UR21, 0x3 ;  /* 0x0000001506217291 */ /* 0x000fe2000f8e18ff */
[----:B--2---:R-:W-:Y:S01]  /*1c30*/  @!P4 MOV R2, 0x8000 ;  /* 0x000080000002c802 */ /* 0x004fe20000000f00 */
[----:B--23--:R-:W-:Y:S10]  /*1c40*/  @P1 BRA `(.L_x_26) ;  /* 0x00000000000c1947 */ /* 0x00cff40003800000 */
[----:B------:R-:W-:-:S04]  /*1c50*/  SHF.L.U32 R3, R12, 0x1f, RZ ;  /* 0x0000001f0c037819 */ /* 0x000fc800000006ff */
[----:B------:R-:W2:Y:S02]  /*1c60*/  SYNCS.PHASECHK.TRANS64.TRYWAIT P0, [UR33+0x30], R3 ;  /* 0x00003003ff0075a7 */ /* 0x000ea40008001121 */
[----:B--2---:R-:W-:Y:S05]  /*1c70*/  @!P0 BRA `(.L_x_27) ;  /* 0x0000006000b88947 */ /* 0x004fea0003800000 */
.L_x_26:
[----:B------:R2:W-:Y:S01]  /*1c80*/  @!P4 SYNCS.ARRIVE.TRANS64 RZ, [UR33], R2 ;  /* 0x00000002ffffc9a7 */ /* 0x0005e20008000021 */
[----:B------:R-:W-:-:S04]  /*1c90*/  ULOP3.LUT UR4, UR37, 0x2, URZ, 0xfc, !UPT ;  /* 0x0000000225047892 */ /* 0x000fc8000f8efcff */
[----:B------:R-:W-:-:S09]  /*1ca0*/  UISETP.NE.AND UP0, UPT, UR4, 0x2, UPT ;  /* 0x000000020400788c */ /* 0x000fd2000bf05270 */
[----:B------:R-:W-:Y:S05]  /*1cb0*/  BRA.U UP0, `(.L_x_28) ;  /* 0x0000000100047547 */ /* 0x000fea000b800000 */
[----:B------:R-:W-:Y:S05]  /*1cc0*/  BPT.TRAP 0x1 ;  /* 0x000000040000795c */ /* 0x000fea0000300000 */
.L_x_28:
[----:B------:R-:W-:Y:S04]  /*1cd0*/  BSSY.RECONVERGENT B0, `(.L_x_29) ;  /* 0x0000003000007945 */ /* 0x000fe80003800200 */
[----:B------:R-:W-:Y:S05]  /*1ce0*/  @P3 BRA `(.L_x_30) ;  /* 0x0000000000043947 */ /* 0x000fea0003800000 */
[----:B------:R-:W-:Y:S05]  /*1cf0*/  BPT.TRAP 0x1 ;  /* 0x000000040000795c */ /* 0x000fea0000300000 */
.L_x_30:
[----:B------:R-:W-:Y:S05]  /*1d00*/  BSYNC.RECONVERGENT B0 ;  /* 0x0000000000007941 */ /* 0x000fea0003800200 */
.L_x_29:
[----:B------:R-:W-:Y:S01]  /*1d10*/  UIADD3 UR4, UPT, UPT, UR6, 0x1, URZ ;  /* 0x0000000106047890 */ /* 0x000fe2000fffe0ff */
[----:B------:R-:W-:Y:S01]  /*1d20*/  BSSY.RECONVERGENT B0, `(.L_x_31) ;  /* 0x000002c000007945 */ /* 0x000fe20003800200 */
[----:B------:R-:W-:Y:S02]  /*1d30*/  ELECT P0, URZ, PT ;  /* 0x0000000000ff782f */ /* 0x000fe40003800000 */
[----:B------:R-:W-:-:S04]  /*1d40*/  UISETP.NE.AND UP0, UPT, UR4, 0x6, UPT ;  /* 0x000000060400788c */ /* 0x000fc8000bf05270 */
[----:B------:R-:W-:Y:S02]  /*1d50*/  USEL UR5, URZ, 0x1, UP0 ;  /* 0x00000001ff057887 */ /* 0x000fe40008000000 */
[----:B------:R-:W-:-:S04]  /*1d60*/  USEL UR22, UR4, URZ, UP0 ;  /* 0x000000ff04167287 */ /* 0x000fc80008000000 */
[----:B------:R-:W-:Y:S01]  /*1d70*/  ULEA UR4, UR22, UR21, 0x3 ;  /* 0x0000001516047291 */ /* 0x000fe2000f8e18ff */
[----:B------:R-:W-:-:S04]  /*1d80*/  LOP3.LUT R12, R12, UR5, RZ, 0x3c, !PT ;  /* 0x000000050c0c7c12 */ /* 0x000fc8000f8e3cff */
[----:B-1----:R-:W-:-:S04]  /*1d90*/  SHF.L.U32 R0, R12, 0x1f, RZ ;  /* 0x0000001f0c007819 */ /* 0x002fc800000006ff */
[----:B------:R1:W3:Y:S01]  /*1da0*/  SYNCS.PHASECHK.TRANS64.TRYWAIT P1, [UR4+0x30], R0 ;  /* 0x00003000ff0075a7 */ /* 0x0002e20008021104 */
[----:B------:R-:W-:Y:S05]  /*1db0*/  @!P0 BRA `(.L_x_32) ;  /* 0x0000000000888947 */ /* 0x000fea0003800000 */
[----:B------:R-:W-:Y:S02]  /*1dc0*/  USHF.L.U32 UR7, UR6, 0xc, URZ ;  /* 0x0000000c06077899 */ /* 0x000fe400080006ff */
[----:B------:R-:W-:Y:S02]  /*1dd0*/  UIADD3 UR4, UP1, UPT, UR44, 0x80, URZ ;  /* 0x000000802c047890 */ /* 0x000fe4000ff3e0ff */
[----:B------:R-:W-:Y:S02]  /*1de0*/  ULOP3.LUT UR24, UR7, UR39, URZ, 0xfc, !UPT ;  /* 0x0000002707187292 */ /* 0x000fe4000f8efcff */
[----:B------:R-:W-:Y:S02]  /*1df0*/  ULOP3.LUT UR8, UR7, UR38, URZ, 0xfc, !UPT ;  /* 0x0000002607087292 */ /* 0x000fe4000f8efcff */
[----:B------:R-:W-:Y:S02]  /*1e00*/  ULEA UR24, UR24, UR21, 0x2 ;  /* 0x0000001518187291 */ /* 0x000fe4000f8e10ff */
[----:B------:R-:W-:-:S02]  /*1e10*/  USHF.L.U32 UR34, UR13, 0x6, URZ ;  /* 0x000000060d227899 */ /* 0x000fc400080006ff */
[----:B------:R-:W-:Y:S02]  /*1e20*/  UIADD3 UR14, UP0, UPT, UR44, 0x180, URZ ;  /* 0x000001802c0e7890 */ /* 0x000fe4000ff1e0ff */
[----:B------:R-:W-:Y:S02]  /*1e30*/  ULEA UR8, UR8, UR21, 0x2 ;  /* 0x0000001508087291 */ /* 0x000fe4000f8e10ff */
[----:B------:R-:W-:Y:S02]  /*1e40*/  UIADD3.X UR5, UPT, UPT, URZ, UR45, URZ, UP1, !UPT ;  /* 0x0000002dff057290 */ /* 0x000fe40008ffe4ff */
[----:B------:R-:W-:Y:S02]  /*1e50*/  UIADD3 UR32, UPT, UPT, UR24, 0x6800, URZ ;  /* 0x0000680018207890 */ /* 0x000fe4000fffe0ff */
[----:B------:R-:W-:Y:S02]  /*1e60*/  UPRMT UR7, URZ, 0x5410, UR30 ;  /* 0x00005410ff077896 */ /* 0x000fe4000800001e */
[----:B------:R-:W-:-:S02]  /*1e70*/  UIADD3 UR26, UPT, UPT, UR34, 0x20, URZ ;  /* 0x00000020221a7890 */ /* 0x000fc4000fffe0ff */
[----:B------:R-:W-:Y:S02]  /*1e80*/  UIADD3 UR24, UPT, UPT, UR24, 0x8800, URZ ;  /* 0x0000880018187890 */ /* 0x000fe4000fffe0ff */
[----:B------:R-:W-:Y:S02]  /*1e90*/  UIADD3.X UR15, UPT, UPT, URZ, UR45, URZ, UP0, !UPT ;  /* 0x0000002dff0f7290 */ /* 0x000fe400087fe4ff */
[----:B------:R-:W-:Y:S02]  /*1ea0*/  UIADD3 UR16, UPT, UPT, UR8, 0x1e800, URZ ;  /* 0x0001e80008107890 */ /* 0x000fe4000fffe0ff */
[----:B------:R-:W-:Y:S02]  /*1eb0*/  UPRMT UR23, URZ, 0x5410, UR29 ;  /* 0x00005410ff177896 */ /* 0x000fe4000800001d */
[----:B------:R-:W-:Y:S01]  /*1ec0*/  UIADD3 UR8, UPT, UPT, UR8, 0x20800, URZ ;  /* 0x0002080008087890 */ /* 0x000fe2000fffe0ff */
[----:B------:R-:W-:Y:S01]  /*1ed0*/  UMOV UR40, 0x0 ;  /* 0x0000000000287882 */ /* 0x000fe20000000000 */
[----:B------:R-:W-:Y:S01]  /*1ee0*/  UMOV UR41, 0x10000000 ;  /* 0x1000000000297882 */ /* 0x000fe20000000000 */
[----:B------:R-:W-:Y:S01]  /*1ef0*/  UMOV UR25, UR33 ;  /* 0x0000002100197c82 */ /* 0x000fe20008000000 */
[----:B------:R-:W-:Y:S01]  /*1f00*/  UMOV UR27, UR35 ;  /* 0x00000023001b7c82 */ /* 0x000fe20008000000 */
[----:B------:R-:W-:Y:S01]  /*1f10*/  UMOV UR28, UR36 ;  /* 0x00000024001c7c82 */ /* 0x000fe20008000000 */
[----:B------:R-:W-:Y:S01]  /*1f20*/  UMOV UR17, UR33 ;  /* 0x0000002100117c82 */ /* 0x000fe20008000000 */
[----:B------:R-:W-:Y:S01]  /*1f30*/  UMOV UR20, UR36 ;  /* 0x0000002400147c82 */ /* 0x000fe20008000000 */
[----:B------:R-:W-:Y:S01]  /*1f40*/  UMOV UR18, UR34 ;  /* 0x0000002200127c82 */ /* 0x000fe20008000000 */
[----:B------:R4:W-:Y:S01]  /*1f50*/  UTMALDG.3D.MULTICAST [UR32], [UR4], UR7, desc[UR40] ;  /* 0x00002820040073b4 */ /* 0x0009e20008011807 */
[----:B------:R-:W-:Y:S01]  /*1f60*/  UMOV UR9, UR33 ;  /* 0x0000002100097c82 */ /* 0x000fe20008000000 */
[----:B------:R-:W-:Y:S01]  /*1f70*/  UMOV UR11, UR19 ;  /* 0x00000013000b7c82 */ /* 0x000fe20008000000 */
[----:B------:R-:W-:Y:S01]  /*1f80*/  UMOV UR12, UR36 ;  /* 0x00000024000c7c82 */ /* 0x000fe20008000000 */
[----:B------:R-:W-:Y:S01]  /*1f90*/  UMOV UR10, UR26 ;  /* 0x0000001a000a7c82 */ /* 0x000fe20008000000 */
[----:B------:R4:W-:Y:S01]  /*1fa0*/  UTMALDG.3D.MULTICAST [UR24], [UR4], UR7, desc[UR40] ;  /* 0x00002818040073b4 */ /* 0x0009e20008011807 */
[----:B------:R4:W-:Y:S01]  /*1fb0*/  UTMALDG.3D.MULTICAST [UR16], [UR14], UR23, desc[UR40] ;  /* 0x000028100e0073b4 */ /* 0x0009e20008011817 */
[----:B------:R4:W-:Y:S02]  /*1fc0*/  UTMALDG.3D.MULTICAST [UR8], [UR14], UR23, desc[UR40] ;  /* 0x000028080e0073b4 */ /* 0x0009e40008011817 */
[----:B----4-:R-:W-:Y:S01]  /*1fd0*/  NOP ;  /* 0x0000000000007918 */ /* 0x010fe20000000000 */
.L_x_32:
[----:B------:R-:W-:Y:S05]  /*1fe0*/  BSYNC.RECONVERGENT B0 ;  /* 0x0000000000007941 */ /* 0x000fea0003800200 */
.L_x_31:
[----:B------:R-:W-:Y:S01]  /*1ff0*/  UIADD3 UR13, UPT, UPT, UR13, 0x1, URZ ;  /* 0x000000010d0d7890 */ /* 0x000fe2000fffe0ff */
[----:B------:R-:W-:Y:S01]  /*2000*/  UMOV UR6, UR22 ;  /* 0x0000001600067c82 */ /* 0x000fe20008000000 */
[----:B------:R-:W-:Y:S02]  /*2010*/  UMOV UR7, UR31 ;  /* 0x0000001f00077c82 */ /* 0x000fe40008000000 */
[----:B------:R-:W-:-:S09]  /*2020*/  UISETP.NE.AND UP0, UPT, UR13, UR31, UPT ;  /* 0x0000001f0d00728c */ /* 0x000fd2000bf05270 */
[----:B------:R-:W-:Y:S05]  /*2030*/  BRA.U UP0, `(.L_x_33) ;  /* 0xfffffff900f87547 */ /* 0x000fea000b83ffff */
.L_x_25:
[----:B------:R-:W-:Y:S01]  /*2040*/  ULEA UR4, UR22, UR21, 0x3 ;  /* 0x0000001516047291 */ /* 0x000fe2000f8e18ff */
[----:B-1----:R-:W-:Y:S01]  /*2050*/  SHF.L.U32 R0, R12, 0x1f, RZ ;  /* 0x0000001f0c007819 */ /* 0x002fe200000006ff */
[----:B------:R-:W-:Y:S01]  /*2060*/  @!P2 SYNCS.ARRIVE.TRANS64.A1T0 RZ, [UR21+0x98], RZ ;  /* 0x000098ffffffa9a7 */ /* 0x000fe20008100015 */
[----:B------:R-:W-:-:S06]  /*2070*/  UISETP.GT.AND UP0, UPT, UR50, UR49, UPT ;  /* 0x000000313200728c */ /* 0x000fcc000bf04270 */
[----:B--23--:R1:W2:Y:S03]  /*2080*/  SYNCS.PHASECHK.TRANS64.TRYWAIT P1, [UR4+0x30], R0 ;  /* 0x00003000ff0075a7 */ /* 0x00c2a60008021104 */
[----:B------:R-:W-:Y:S05]  /*2090*/  BRA.U !UP0, `(.L_x_34) ;  /* 0x00000005080c7547 */ /* 0x000fea000b800000 */
[----:B------:R-:W-:Y:S01]  /*20a0*/  UIADD3 UR23, UPT, UPT, UR52, UR7, URZ ;  /* 0x0000000734177290 */ /* 0x000fe2000fffe0ff */
[----:B------:R-:W-:-:S11]  /*20b0*/  UMOV UR6, UR22 ;  /* 0x0000001600067c82 */ /* 0x000fd60008000000 */
.L_x_42:
[----:B------:R-:W-:Y:S01]  /*20c0*/  ULEA UR33, UR6, UR21, 0x3 ;  /* 0x0000001506217291 */ /* 0x000fe2000f8e18ff */
[----:B--2---:R-:W-:Y:S01]  /*20d0*/  @!P4 MOV R2, 0x8000 ;  /* 0x000080000002c802 */ /* 0x004fe20000000f00 */
[----:B--23--:R-:W-:Y:S10]  /*20e0*/  @P1 BRA `(.L_x_35) ;  /* 0x00000000000c1947 */ /* 0x00cff40003800000 */
[----:B------:R-:W-:-:S04]  /*20f0*/  SHF.L.U32 R3, R12, 0x1f, RZ ;  /* 0x0000001f0c037819 */ /* 0x000fc800000006ff */
[----:B------:R-:W2:Y:S02]  /*2100*/  SYNCS.PHASECHK.TRANS64.TRYWAIT P0, [UR33+0x30], R3 ;  /* 0x00003003ff0075a7 */ /* 0x000ea40008001121 */
[----:B--2---:R-:W-:Y:S05]  /*2110*/  @!P0 BRA `(.L_x_36) ;  /* 0x0000005c00a88947 */ /* 0x004fea0003800000 */
.L_x_35:
[----:B------:R2:W-:Y:S01]  /*2120*/  @!P4 SYNCS.ARRIVE.TRANS64 RZ, [UR33], R2 ;  /* 0x00000002ffffc9a7 */ /* 0x0005e20008000021 */
[----:B------:R-:W-:-:S04]  /*2130*/  ULOP3.LUT UR4, UR37, 0x2, URZ, 0xfc, !UPT ;  /* 0x0000000225047892 */ /* 0x000fc8000f8efcff */
[----:B------:R-:W-:-:S09]  /*2140*/  UISETP.NE.AND UP0, UPT, UR4, 0x2, UPT ;  /* 0x000000020400788c */ /* 0x000fd2000bf05270 */
[----:B------:R-:W-:Y:S05]  /*2150*/  BRA.U UP0, `(.L_x_37) ;  /* 0x0000000100047547 */ /* 0x000fea000b800000 */
[----:B------:R-:W-:Y:S05]  /*2160*/  BPT.TRAP 0x1 ;  /* 0x000000040000795c */ /* 0x000fea0000300000 */
.L_x_37:
[----:B------:R-:W-:Y:S04]  /*2170*/  BSSY.RECONVERGENT B0, `(.L_x_38) ;  /* 0x0000003000007945 */ /* 0x000fe80003800200 */
[----:B------:R-:W-:Y:S05]  /*2180*/  @P3 BRA `(.L_x_39) ;  /* 0x0000000000043947 */ /* 0x000fea0003800000 */
[----:B------:R-:W-:Y:S05]  /*2190*/  BPT.TRAP 0x1 ;  /* 0x000000040000795c */ /* 0x000fea0000300000 */
.L_x_39:
[----:B------:R-:W-:Y:S05]  /*21a0*/  BSYNC.RECONVERGENT B0 ;  /* 0x0000000000007941 */ /* 0x000fea0003800200 */
.L_x_38:
        /* <DEDUP_REMOVED lines=33> */
[----:B------:R-:W-:Y:S01]  /*23c0*/  UTMALDG.3D.MULTICAST [UR32], [UR4], UR10, desc[UR40] ;  /* 0x00002820040073b4 */ /* 0x000fe2000801180a */
[----:B------:R-:W-:Y:S01]  /*23d0*/  UMOV UR17, UR33 ;  /* 0x0000002100117c82 */ /* 0x000fe20008000000 */
[----:B------:R-:W-:Y:S01]  /*23e0*/  UMOV UR20, UR36 ;  /* 0x0000002400147c82 */ /* 0x000fe20008000000 */
[----:B------:R-:W-:Y:S01]  /*23f0*/  UMOV UR18, UR34 ;  /* 0x0000002200127c82 */ /* 0x000fe20008000000 */
[----:B------:R-:W-:Y:S01]  /*2400*/  UMOV UR9, UR33 ;  /* 0x0000002100097c82 */ /* 0x000fe20008000000 */
[----:B------:R-:W-:Y:S01]  /*2410*/  UMOV UR11, UR19 ;  /* 0x00000013000b7c82 */ /* 0x000fe20008000000 */
[----:B------:R-:W-:Y:S01]  /*2420*/  UMOV UR12, UR36 ;  /* 0x00000024000c7c82 */ /* 0x000fe20008000000 */
[----:B------:R4:W-:Y:S01]  /*2430*/  UTMALDG.3D.MULTICAST [UR24], [UR4], UR10, desc[UR40] ;  /* 0x00002818040073b4 */ /* 0x0009e2000801180a */
[----:B------:R1:W-:Y:S01]  /*2440*/  UTMALDG.3D.MULTICAST [UR16], [UR14], UR13, desc[UR40] ;  /* 0x000028100e0073b4 */ /* 0x0003e2000801180d */
[----:B----4-:R-:W-:-:S02]  /*2450*/  UMOV UR10, UR26 ;  /* 0x0000001a000a7c82 */ /* 0x010fc40008000000 */
[----:B------:R1:W-:Y:S02]  /*2460*/  UTMALDG.3D.MULTICAST [UR8], [UR14], UR13, desc[UR40] ;  /* 0x000028080e0073b4 */ /* 0x0003e4000801180d */
[----:B-1----:R-:W-:Y:S01]  /*2470*/  NOP ;  /* 0x0000000000007918 */ /* 0x002fe20000000000 */
.L_x_41:
[----:B------:R-:W-:Y:S05]  /*2480*/  BSYNC.RECONVERGENT B0 ;  /* 0x0000000000007941 */ /* 0x000fea0003800200 */
.L_x_40:
[----:B------:R-:W-:Y:S01]  /*2490*/  UIADD3 UR7, UPT, UPT, UR7, 0x1, URZ ;  /* 0x0000000107077890 */ /* 0x000fe2000fffe0ff */
[----:B------:R-:W-:-:S03]  /*24a0*/  UMOV UR6, UR22 ;  /* 0x0000001600067c82 */ /* 0x000fc60008000000 */
[----:B------:R-:W-:-:S09]  /*24b0*/  UISETP.NE.AND UP0, UPT, UR7, UR23, UPT ;  /* 0x000000170700728c */ /* 0x000fd2000bf05270 */
[----:B------:R-:W-:Y:S05]  /*24c0*/  BRA.U UP0, `(.L_x_42) ;  /* 0xfffffff900fc7547 */ /* 0x000fea000b83ffff */
.L_x_34:
[C---:B------:R-:W-:Y:S01]  /*24d0*/  LEA R3, R11.reuse, UR21, 0x3 ;  /* 0x000000150b037c11 */ /* 0x040fe2000f8e18ff */
[----:B------:R-:W-:Y:S01]  /*24e0*/  NOP ;  /* 0x0000000000007918 */ /* 0x000fe20000000000 */
[----:B-1----:R-:W-:Y:S02]  /*24f0*/  SHF.L.U32 R0, R10, 0x1f, RZ ;  /* 0x0000001f0a007819 */ /* 0x002fe400000006ff */
[----:B------:R-:W-:Y:S02]  /*2500*/  LEA R5, R11, UR21, 0x4 ;  /* 0x000000150b057c11 */ /* 0x000fe4000f8e20ff */
[----:B------:R-:W1:Y:S02]  /*2510*/  SYNCS.PHASECHK.TRANS64.TRYWAIT P0, [R3+URZ+0xa0], R0 ;  /* 0x0000a000030075a7 */ /* 0x000e6400080011ff */
[----:B-1----:R-:W-:Y:S05]  /*2520*/  @!P0 BRA `(.L_x_43) ;  /* 0x0000005800bc8947 */ /* 0x002fea0003800000 */
.L_x_131:
[----:B------:R-:W4:Y:S01]  /*2530*/  LDS.128 R4, [R5+0x130] ;  /* 0x0001300005047984 */ /* 0x000f220000000c00 */
[----:B------:R-:W-:Y:S01]  /*2540*/  UISETP.GE.AND UP0, UPT, UR42, 0x1, UPT ;  /* 0x000000012a00788c */ /* 0x000fe2000bf06270 */
[----:B------:R-:W-:Y:S01]  /*2550*/  @!PT LDS RZ, [RZ] ;  /* 0x00000000fffff984 */ /* 0x000fe20000000800 */
[----:B------:R-:W-:Y:S01]  /*2560*/  @!PT LDS RZ, [RZ] ;  /* 0x00000000fffff984 */ /* 0x000fe20000000800 */
[----:B------:R-:W-:Y:S01]  /*2570*/  @!PT LDS RZ, [RZ] ;  /* 0x00000000fffff984 */ /* 0x000fe20000000800 */
[----:B------:R-:W-:Y:S01]  /*2580*/  @!PT LDS RZ, [RZ] ;  /* 0x00000000fffff984 */ /* 0x000fe20000000800 */
[----:B------:R1:W-:Y:S06]  /*2590*/  MEMBAR.ALL.CTA ;  /* 0x0000000000007992 */ /* 0x0003ec0000008000 */
[----:B-1----:R-:W1:Y:S01]  /*25a0*/  FENCE.VIEW.ASYNC.S ;  /* 0x00000000000073c6 */ /* 0x002e620000000000 */
[----:B----4-:R-:W-:-:S13]  /*25b0*/  LOP3.LUT P0, RZ, R6, 0x1, RZ, 0xc0, !PT ;  /* 0x0000000106ff7812 */ /* 0x010fda000780c0ff */
[----:B-1----:R-:W-:Y:S01]  /*25c0*/  VOTEU.ANY UP1, P0 ;  /* 0x0000000000ff7886 */ /* 0x002fe20000020100 */
[----:B------:R-:W-:-:S13]  /*25d0*/  PLOP3.LUT P0, PT, PT, PT, UP1, 0x80, 0x8 ;  /* 0x000000000008781c */ /* 0x000fda0003f0f018 */
[----:B------:R-:W-:Y:S02]  /*25e0*/  @P0 LOP3.LUT R0, R5, 0xffff, RZ, 0xc0, !PT ;  /* 0x0000ffff05000812 */ /* 0x000fe400078ec0ff */
[----:B--2---:R-:W-:Y:S02]  /*25f0*/  @P0 MOV R2, R4 ;  /* 0x0000000400020202 */ /* 0x004fe40000000f00 */
[----:B------:R-:W-:Y:S01]  /*2600*/  @P0 R2UR UR5, R0 ;  /* 0x00000000000502ca */ /* 0x000fe200000e0000 */
[----:B------:R-:W-:Y:S01]  /*2610*/  VIADD R0, R3, 0xb0 ;  /* 0x000000b003007836 */ /* 0x000fe20000000000 */
[----:B------:R-:W-:Y:S02]  /*2620*/  @P0 SHF.R.U32.HI R4, RZ, 0x10, R5 ;  /* 0x00000010ff040819 */ /* 0x000fe40000011605 */
[----:B------:R-:W-:Y:S02]  /*2630*/  @P0 R2UR UR6, R2 ;  /* 0x00000000020602ca */ /* 0x000fe400000e0000 */
[----:B------:R-:W-:-:S02]  /*2640*/  PRMT R0, RZ, 0x654, R0 ;  /* 0x00000654ff007816 */ /* 0x000fc40000000000 */
[----:B------:R-:W-:Y:S02]  /*2650*/  @P0 R2UR UR4, R4 ;  /* 0x00000000040402ca */ /* 0x000fe400000e0000 */
[----:B------:R1:W-:Y:S03]  /*2660*/  SYNCS.ARRIVE.TRANS64.RED.A1T0 RZ, [R0+URZ], RZ ;  /* 0x000000ff00ff79a7 */ /* 0x0003e600081004ff */
[----:B------:R-:W-:-:S04]  /*2670*/  @UP1 UMOV UR43, UR5 ;  /* 0x00000005002b1c82 */ /* 0x000fc80008000000 */
[----:B------:R-:W-:-:S04]  /*2680*/  @UP1 UMOV UR46, UR6 ;  /* 0x00000006002e1c82 */ /* 0x000fc80008000000 */
[----:B------:R-:W-:Y:S01]  /*2690*/  @UP1 UMOV UR36, UR4 ;  /* 0x0000000400241c82 */ /* 0x000fe20008000000 */
[----:B------:R-:W-:Y:S05]  /*26a0*/  BRA.U !UP0, `(.L_x_44) ;  /* 0x0000000108d47547 */ /* 0x000fea000b800000 */
[----:B------:R-:W2:Y:S01]  /*26b0*/  LDCU.128 UR12, c[0x0][0xb10] ;  /* 0x00016200ff0c77ac */ /* 0x000ea20008000c00 */
[----:B------:R-:W4:Y:S01]  /*26c0*/  LDCU UR23, c[0x0][0xb20] ;  /* 0x00016400ff1777ac */ /* 0x000f220008000800 */
[----:B------:R-:W3:Y:S01]  /*26d0*/  LDCU UR20, c[0x0][0xb0c] ;  /* 0x00016180ff1477ac */ /* 0x000ee20008000800 */
[----:B------:R-:W1:Y:S01]  /*26e0*/  LDCU.64 UR8, c[0x0][0xb28] ;  /* 0x00016500ff0877ac */ /* 0x000e620008000a00 */
[----:B------:R-:W-:Y:S02]  /*26f0*/  UISETP.NE.AND UP3, UPT, UR42, 0x1, UPT ;  /* 0x000000012a00788c */ /* 0x000fe4000bf65270 */
[----:B--2---:R-:W-:Y:S02]  /*2700*/  UIMAD.WIDE.U32 UR6, UR47, UR15, URZ ;  /* 0x0000000f2f0672a5 */ /* 0x004fe4000f8e00ff */
[----:B------:R-:W-:Y:S02]  /*2710*/  UIMAD.WIDE.U32 UR4, UR48, UR12, URZ ;  /* 0x0000000c300472a5 */ /* 0x000fe4000f8e00ff */
[----:B------:R-:W-:-:S02]  /*2720*/  UISETP.NE.AND UP0, UPT, UR14, 0x1, UPT ;  /* 0x000000010e00788c */ /* 0x000fc4000bf05270 */
[----:B------:R-:W-:Y:S01]  /*2730*/  UIMAD.WIDE.U32 UR18, UR43, UR15, URZ ;  /* 0x0000000f2b1272a5 */ /* 0x000fe2000f8e00ff */
[----:B------:R-:W-:Y:S02]  /*2740*/  UMOV UR6, UR7 ;  /* 0x0000000700067c82 */ /* 0x000fe40008000000 */
[----:B------:R-:W-:Y:S01]  /*2750*/  UMOV UR4, UR5 ;  /* 0x0000000500047c82 */ /* 0x000fe20008000000 */
[----:B----4-:R-:W-:Y:S02]  /*2760*/  USHF.R.U32.HI UR6, URZ, UR23, UR6 ;  /* 0x00000017ff067299 */ /* 0x010fe40008011606 */
[----:B---3--:R-:W-:Y:S02]  /*2770*/  UISETP.NE.AND UP2, UPT, UR20, 0x1, UPT ;  /* 0x000000011400788c */ /* 0x008fe4000bf45270 */
[----:B------:R-:W-:Y:S02]  /*2780*/  USHF.R.U32.HI UR4, URZ, UR13, UR4 ;  /* 0x0000000dff047299 */ /* 0x000fe40008011604 */
[----:B------:R-:W-:-:S02]  /*2790*/  USEL UR5, UR47, UR6, !UP0 ;  /* 0x000000062f057287 */ /* 0x000fc4000c000000 */
[----:B------:R-:W-:Y:S02]  /*27a0*/  USEL UR6, UR48, UR4, !UP2 ;  /* 0x0000000430067287 */ /* 0x000fe4000d000000 */
[----:B-1----:R-:W-:Y:S01]  /*27b0*/  UIMAD.WIDE.U32 UR10, UR5, UR8, URZ ;  /* 0x00000008050a72a5 */ /* 0x002fe2000f8e00ff */
[----:B------:R-:W-:Y:S01]  /*27c0*/  UMOV UR4, UR19 ;  /* 0x0000001300047c82 */ /* 0x000fe20008000000 */
[----:B------:R-:W-:Y:S02]  /*27d0*/  UIMAD.WIDE.U32 UR16, UR46, UR12, URZ ;  /* 0x0000000c2e1072a5 */ /* 0x000fe4000f8e00ff */
[----:B------:R-:W-:-:S03]  /*27e0*/  UIMAD.WIDE.U32 UR18, UR6, UR8, URZ ;  /* 0x00000008061272a5 */ /* 0x000fc6000f8e00ff */
[----:B------:R-:W-:Y:S01]  /*27f0*/  UMOV UR10, UR11 ;  /* 0x0000000b000a7c82 */ /* 0x000fe20008000000 */
[----:B------:R-:W-:Y:S02]  /*2800*/  USHF.R.U32.HI UR4, URZ, UR23, UR4 ;  /* 0x00000017ff047299 */ /* 0x000fe40008011604 */
[----:B------:R-:W-:Y:S01]  /*2810*/  @UP3 USHF.R.U32.HI UR5, URZ, UR9, UR10 ;  /* 0x00000009ff053299 */ /* 0x000fe2000801160a */
[----:B------:R-:W-:Y:S01]  /*2820*/  UMOV UR16, UR17 ;  /* 0x0000001100107c82 */ /* 0x000fe20008000000 */
[----:B------:R-:W-:Y:S01]  /*2830*/  UMOV UR18, UR19 ;  /* 0x0000001300127c82 */ /* 0x000fe20008000000 */
[----:B------:R-:W-:Y:S02]  /*2840*/  USHF.R.U32.HI UR13, URZ, UR13, UR16 ;  /* 0x0000000dff0d7299 */ /* 0x000fe40008011610 */
[----:B------:R-:W-:Y:S02]  /*2850*/  USEL UR4, UR43, UR4, !UP0 ;  /* 0x000000042b047287 */ /* 0x000fe4000c000000 */
[----:B------:R-:W-:-:S02]  /*2860*/  @UP3 USHF.R.U32.HI UR6, URZ, UR9, UR18 ;  /* 0x00000009ff063299 */ /* 0x000fc40008011612 */
[----:B------:R-:W-:Y:S02]  /*2870*/  UIMAD UR7, UR42, UR5, URZ ;  /* 0x000000052a0772a4 */ /* 0x000fe4000f8e02ff */
[----:B------:R-:W-:Y:S02]  /*2880*/  USEL UR5, UR46, UR13, !UP2 ;  /* 0x0000000d2e057287 */ /* 0x000fe4000d000000 */
[----:B------:R-:W-:Y:S02]  /*2890*/  UIMAD UR10, UR42, UR6, URZ ;  /* 0x000000062a0a72a4 */ /* 0x000fe4000f8e02ff */
[----:B------:R-:W-:Y:S02]  /*28a0*/  UISETP.GE.AND UP0, UPT, UR4, UR7, UPT ;  /* 0x000000070400728c */ /* 0x000fe4000bf06270 */
[----:B------:R-:W-:Y:S02]  /*28b0*/  UIMAD.WIDE.U32 UR12, UR4, UR8, URZ ;  /* 0x00000008040c72a5 */ /* 0x000fe4000f8e00ff */
[----:B------:R-:W-:-:S02]  /*28c0*/  UISETP.GE.OR UP0, UPT, UR5, UR10, UP0 ;  /* 0x0000000a0500728c */ /* 0x000fc40008706670 */
        /* <DEDUP_REMOVED lines=19> */
.L_x_44:
[----:B------:R-:W2:Y:S02]  /*2a00*/  LDCU UR4, c[0x0][0xb30] ;  /* 0x00016600ff0477ac */ /* 0x000ea40008000800 */
[----:B--2---:R-:W-:-:S09]  /*2a10*/  UISETP.NE.AND UP0, UPT, UR4, 0x1, UPT ;  /* 0x000000010400788c */ /* 0x004fd2000bf05270 */
[----:B------:R-:W-:Y:S05]  /*2a20*/  BRA.U UP0, `(.L_x_45) ;  /* 0x0000000100447547 */ /* 0x000fea000b800000 */
[----:B------:R-:W2:Y:S01]  /*2a30*/  LDCU.128 UR8, c[0x0][0xb10] ;  /* 0x00016200ff0877ac */ /* 0x000ea20008000c00 */
[----:B------:R-:W4:Y:S01]  /*2a40*/  LDCU UR12, c[0x0][0xb0c] ;  /* 0x00016180ff0c77ac */ /* 0x000f220008000800 */
[----:B------:R-:W1:Y:S01]  /*2a50*/  LDCU UR13, c[0x0][0xb20] ;  /* 0x00016400ff0d77ac */ /* 0x000e620008000800 */
[----:B--2---:R-:W-:Y:S02]  /*2a60*/  UIMAD.WIDE.U32 UR6, UR46, UR8, URZ ;  /* 0x000000082e0672a5 */ /* 0x004fe4000f8e00ff */
[----:B------:R-:W-:Y:S02]  /*2a70*/  UIMAD.WIDE.U32 UR4, UR43, UR11, URZ ;  /* 0x0000000b2b0472a5 */ /* 0x000fe4000f8e00ff */
[----:B----4-:R-:W-:Y:S02]  /*2a80*/  UISETP.NE.AND UP2, UPT, UR12, 0x1, UPT ;  /* 0x000000010c00788c */ /* 0x010fe4000bf45270 */
[----:B------:R-:W-:Y:S01]  /*2a90*/  UISETP.NE.AND UP0, UPT, UR10, 0x1, UPT ;  /* 0x000000010a00788c */ /* 0x000fe2000bf05270 */
[----:B------:R-:W-:-:S02]  /*2aa0*/  UMOV UR6, UR7 ;  /* 0x0000000700067c82 */ /* 0x000fc40008000000 */
[----:B------:R-:W-:Y:S01]  /*2ab0*/  UMOV UR4, UR5 ;  /* 0x0000000500047c82 */ /* 0x000fe20008000000 */
[----:B------:R-:W-:Y:S02]  /*2ac0*/  USHF.R.U32.HI UR9, URZ, UR9, UR6 ;  /* 0x00000009ff097299 */ /* 0x000fe40008011606 */
[----:B-1----:R-:W-:Y:S02]  /*2ad0*/  USHF.R.U32.HI UR4, URZ, UR13, UR4 ;  /* 0x0000000dff047299 */ /* 0x002fe40008011604 */
[----:B------:R-:W-:Y:S02]  /*2ae0*/  USEL UR5, UR46, UR9, !UP2 ;  /* 0x000000092e057287 */ /* 0x000fe4000d000000 */
[----:B------:R-:W-:-:S04]  /*2af0*/  USEL UR4, UR43, UR4, !UP0 ;  /* 0x000000042b047287 */ /* 0x000fc8000c000000 */
[----:B------:R-:W-:Y:S02]  /*2b00*/  UIADD3 UR6, UPT, UPT, UR5, -UR4, URZ ;  /* 0x8000000405067290 */ /* 0x000fe4000fffe0ff */
[----:B------:R-:W-:Y:S02]  /*2b10*/  UIADD3 UR4, UPT, UPT, -UR5, UR4, URZ ;  /* 0x0000000405047290 */ /* 0x000fe4000fffe1ff */
[----:B------:R-:W-:Y:S02]  /*2b20*/  UIMAD UR43, UR6, UR10, UR43 ;  /* 0x0000000a062b72a4 */ /* 0x000fe4000f8e022b */
[----:B------:R-:W-:-:S12]  /*2b30*/  UIMAD UR46, UR4, UR12, UR46 ;  /* 0x0000000c042e72a4 */ /* 0x000fd8000f8e022e */
.L_x_45:
[----:B------:R-:W-:Y:S01]  /*2b40*/  VIADD R11, R11, 0x1 ;  /* 0x000000010b0b7836 */ /* 0x000fe20000000000 */
[----:B------:R-:W-:Y:S02]  /*2b50*/  R2UR UR5, R64 ;  /* 0x00000000400572ca */ /* 0x000fe400000e0000 */
[----:B------:R-:W-:Y:S02]  /*2b60*/  R2UR UR4, R63 ;  /* 0x000000003f0472ca */ /* 0x000fe400000e0000 */
[C---:B------:R-:W-:Y:S02]  /*2b70*/  ISETP.NE.AND P0, PT, R11.reuse, 0x2, PT ;  /* 0x000000020b00780c */ /* 0x040fe40003f05270 */
[----:B------:R-:W-:Y:S02]  /*2b80*/  PLOP3.LUT P2, PT, PT, PT, PT, 0x80, 0x8 ;  /* 0x000000000008781c */ /* 0x000fe40003f4f070 */
[----:B------:R-:W-:Y:S02]  /*2b90*/  SEL R3, RZ, 0x1, P0 ;  /* 0x00000001ff037807 */ /* 0x000fe40000000000 */
[----:B------:R-:W-:-:S02]  /*2ba0*/  SEL R11, R11, RZ, P0 ;  /* 0x000000ff0b0b7207 */ /* 0x000fc40000000000 */
[----:B------:R-:W-:Y:S01]  /*2bb0*/  LOP3.LUT R10, R10, R3, RZ, 0x3c, !PT ;  /* 0x000000030a0a7212 */ /* 0x000fe200078e3cff */
[----:B------:R-:W-:Y:S02]  /*2bc0*/  UIADD3 UR25, UPT, UPT, UR46, UR5, URZ ;  /* 0x000000052e197290 */ /* 0x000fe4000fffe0ff */
[----:B------:R-:W-:Y:S01]  /*2bd0*/  UIADD3 UR26, UPT, UPT, UR43, UR4, URZ ;  /* 0x000000042b1a7290 */ /* 0x000fe2000fffe0ff */
[----:B------:R-:W-:Y:S11]  /*2be0*/  BRA.U UP1, `(.L_x_46) ;  /* 0xffffffed01987547 */ /* 0x000ff6000b83ffff */
[----:B------:R-:W-:Y:S01]  /*2bf0*/  UIADD3 UR21, UPT, UPT, UR21, 0x30, URZ ;  /* 0x0000003015157890 */ /* 0x000fe2000fffe0ff */
[----:B------:R-:W-:-:S03]  /*2c00*/  SHF.L.U32 R3, R12, 0x1f, RZ ;  /* 0x0000001f0c037819 */ /* 0x000fc600000006ff */
[----:B------:R-:W-:-:S09]  /*2c10*/  ULEA UR4, UR22, UR21, 0x3 ;  /* 0x0000001516047291 */ /* 0x000fd2000f8e18ff */
[----:B------:R-:W2:Y:S02]  /*2c20*/  SYNCS.PHASECHK.TRANS64.TRYWAIT P0, [UR4], R3 ;  /* 0x00000003ff0075a7 */ /* 0x000ea40008001104 */
[----:B--2---:R-:W-:Y:S05]  /*2c30*/  @!P0 BRA `(.L_x_47) ;  /* 0x00000054000c8947 */ /* 0x004fea0003800000 */
.L_x_133:
[----:B------:R-:W-:-:S04]  /*2c40*/  UIADD3 UR4, UPT, UPT, UR22, 0x1, URZ ;  /* 0x0000000116047890 */ /* 0x000fc8000fffe0ff */
[----:B------:R-:W-:-:S04]  /*2c50*/  UISETP.NE.AND UP0, UPT, UR4, 0x6, UPT ;  /* 0x000000060400788c */ /* 0x000fc8000bf05270 */
[----:B------:R-:W-:Y:S02]  /*2c60*/  USEL UR6, URZ, 0x1, UP0 ;  /* 0x00000001ff067887 */ /* 0x000fe40008000000 */
[----:B------:R-:W-:-:S04]  /*2c70*/  USEL UR4, UR4, URZ, UP0 ;  /* 0x000000ff04047287 */ /* 0x000fc80008000000 */
[----:B------:R-:W-:Y:S01]  /*2c80*/  ULEA UR5, UR4, UR21, 0x3 ;  /* 0x0000001504057291 */ /* 0x000fe2000f8e18ff */
[----:B------:R-:W-:-:S04]  /*2c90*/  LOP3.LUT R2, R12, UR6, RZ, 0x3c, !PT ;  /* 0x000000060c027c12 */ /* 0x000fc8000f8e3cff */
[----:B-1----:R-:W-:-:S04]  /*2ca0*/  SHF.L.U32 R3, R2, 0x1f, RZ ;  /* 0x0000001f02037819 */ /* 0x002fc800000006ff */
[----:B------:R-:W1:Y:S02]  /*2cb0*/  SYNCS.PHASECHK.TRANS64.TRYWAIT P0, [UR5], R3 ;  /* 0x00000003ff0075a7 */ /* 0x000e640008001105 */
[----:B-1----:R-:W-:Y:S05]  /*2cc0*/  @!P0 BRA `(.L_x_48) ;  /* 0x0000005400008947 */ /* 0x002fea0003800000 */
.L_x_135:
        /* <DEDUP_REMOVED lines=9> */
.L_x_137:
        /* <DEDUP_REMOVED lines=9> */
.L_x_139:
        /* <DEDUP_REMOVED lines=9> */
.L_x_141:
[----:B------:R-:W-:-:S04]  /*2e80*/  UIADD3 UR4, UPT, UPT, UR4, 0x1, URZ ;  /* 0x0000000104047890 */ /* 0x000fc8000fffe0ff */
[----:B------:R-:W-:-:S04]  /*2e90*/  UISETP.NE.AND UP0, UPT, UR4, 0x6, UPT ;  /* 0x000000060400788c */ /* 0x000fc8000bf05270 */
[----:B------:R-:W-:Y:S02]  /*2ea0*/  USEL UR5, URZ, 0x1, UP0 ;  /* 0x00000001ff057887 */ /* 0x000fe40008000000 */
[----:B------:R-:W-:-:S04]  /*2eb0*/  USEL UR4, UR4, URZ, UP0 ;  /* 0x000000ff04047287 */ /* 0x000fc80008000000 */
[----:B------:R-:W-:Y:S01]  /*2ec0*/  ULEA UR4, UR4, UR21, 0x3 ;  /* 0x0000001504047291 */ /* 0x000fe2000f8e18ff */
[----:B-1----:R-:W-:-:S04]  /*2ed0*/  LOP3.LUT R3, R2, UR5, RZ, 0x3c, !PT ;  /* 0x0000000502037c12 */ /* 0x002fc8000f8e3cff */
[----:B------:R-:W-:Y:S01]  /*2ee0*/  SHF.L.U32 R3, R3, 0x1f, RZ ;  /* 0x0000001f03037819 */ /* 0x000fe200000006ff */
[----:B------:R-:W-:-:S07]  /*2ef0*/  IMAD.U32 R0, RZ, RZ, UR4 ;  /* 0x00000004ff007e24 */ /* 0x000fce000f8e00ff */
.L_x_52:
[----:B-1----:R1:W2:Y:S02]  /*2f00*/  SYNCS.PHASECHK.TRANS64.TRYWAIT P0, [R0+URZ], R3 ;  /* 0x00000003000075a7 */ /* 0x0022a400080011ff */
[----:B--2---:R-:W-:Y:S05]  /*2f10*/  @!P0 NANOSLEEP.SYNCS 0x989680 ;  /* 0x009896800000895d */ /* 0x004fea0003900000 */
[----:B------:R-:W2:Y:S02]  /*2f20*/  @!P0 SYNCS.PHASECHK.TRANS64 P0, [R0+URZ], R3 ;  /* 0x00000003000085a7 */ /* 0x000ea400080010ff */
[----:B--2---:R-:W-:Y:S05]  /*2f30*/  @P0 EXIT ;  /* 0x000000000000094d */ /* 0x004fea0003800000 */
[----:B------:R-:W-:Y:S05]  /*2f40*/  BRA `(.L_x_52) ;  /* 0xfffffffc00ec7947 */ /* 0x000fea000383ffff */
.L_x_22:
[----:B------:R-:W-:-:S04]  /*2f50*/  UISETP.NE.AND UP0, UPT, UR54, URZ, UPT ;  /* 0x000000ff3600728c */ /* 0x000fc8000bf05270 */
[----:B------:R-:W-:-:S09]  /*2f60*/  UISETP.NE.OR UP0, UPT, UR22, 0x1, UP0 ;  /* 0x000000011600788c */ /* 0x000fd20008705670 */
[----:B------:R-:W-:Y:S05]  /*2f70*/  BRA.U UP0, `(.L_x_53) ;  /* 0x0000000500487547 */ /* 0x000fea000b800000 */
[----:B------:R-:W-:Y:S01]  /*2f80*/  ISETP.GE.U32.AND P2, PT, R0, 0x8, PT ;  /* 0x000000080000780c */ /* 0x000fe20003f46070 */
[----:B------:R-:W-:Y:S01]  /*2f90*/  IMAD.MOV.U32 R12, RZ, RZ, 0x1 ;  /* 0x00000001ff0c7424 */ /* 0x000fe200078e00ff */
[----:B------:R-:W-:Y:S02]  /*2fa0*/  CS2R R10, SRZ ;  /* 0x00000000000a7805 */ /* 0x000fe4000001ff00 */
[----:B------:R-:W-:Y:S01]  /*2fb0*/  CS2R R8, SRZ ;  /* 0x0000000000087805 */ /* 0x000fe2000001ff00 */
[----:B------:R-:W-:Y:S01]  /*2fc0*/  UMOV UR6, 0x400 ;  /* 0x0000040000067882 */ /* 0x000fe20000000000 */
[----:B------:R-:W-:Y:S01]  /*2fd0*/  UMOV UR5, URZ ;  /* 0x000000ff00057c82 */ /* 0x000fe20008000000 */
[----:B------:R-:W-:-:S12]  /*2fe0*/  ULEA UR6, UR54, UR6, 0x18 ;  /* 0x0000000636067291 */ /* 0x000fd8000f8ec0ff */
.L_x_57:
[----:B------:R-:W-:Y:S02]  /*2ff0*/  LEA R2, R8, UR6, 0x3 ;  /* 0x0000000608027c11 */ /* 0x000fe4000f8e18ff */
[----:B------:R-:W-:-:S03]  /*3000*/  SHF.L.U32 R5, R9, 0x1f, RZ ;  /* 0x0000001f09057819 */ /* 0x000fc600000006ff */
[----:B------:R-:W-:Y:S01]  /*3010*/  VIADD R4, R2, 0x110 ;  /* 0x0000011002047836 */ /* 0x000fe20000000000 */
[----:B------:R-:W2:Y:S02]  /*3020*/  SYNCS.PHASECHK.TRANS64.TRYWAIT P0, [R2+URZ+0x100], R5 ;  /* 0x00010005020075a7 */ /* 0x000ea400080011ff */
[----:B--2---:R-:W-:Y:S05]  /*3030*/  @!P0 BRA `(.L_x_54) ;  /* 0x0000005000848947 */ /* 0x004fea0003800000 */
.L_x_142:
[----:B------:R-:W-:Y:S01]  /*3040*/  ULEA UR4, UR5, UR6, 0x3 ;  /* 0x0000000605047291 */ /* 0x000fe2000f8e18ff */
[----:B------:R-:W-:Y:S02]  /*3050*/  PRMT R4, RZ, 0x654, R4 ;  /* 0x00000654ff047816 */ /* 0x000fe40000000004 */
[----:B--2---:R-:W-:Y:S01]  /*3060*/  SHF.L.U32 R5, R12, 0x1f, RZ ;  /* 0x0000001f0c057819 */ /* 0x004fe200000006ff */
[----:B------:R-:W-:Y:S01]  /*3070*/  UIADD3 UR7, UPT, UPT, UR4, 0xa0, URZ ;  /* 0x000000a004077890 */ /* 0x000fe2000fffe0ff */
[----:B------:R2:W-:Y:S05]  /*3080*/  SYNCS.ARRIVE.TRANS64.RED.A1T0 RZ, [R4+URZ], RZ ;  /* 0x000000ff04ff79a7 */ /* 0x0005ea00081004ff */
[----:B------:R-:W-:Y:S01]  /*3090*/  IMAD.U32 R7, RZ, RZ, UR7 ;  /* 0x00000007ff077e24 */ /* 0x000fe2000f8e00ff */
[----:B------:R-:W3:Y:S04]  /*30a0*/  SYNCS.PHASECHK.TRANS64.TRYWAIT P0, [UR4+0xb0], R5 ;  /* 0x0000b005ff0075a7 */ /* 0x000ee80008001104 */
[----:B------:R-:W-:Y:S01]  /*30b0*/  PRMT R6, R0, 0x654, R7 ;  /* 0x0000065400067816 */ /* 0x000fe20000000007 */
[----:B--2---:R-:W-:Y:S01]  /*30c0*/  @!P2 IMAD.MOV.U32 R4, RZ, RZ, 0x10 ;  /* 0x00000010ff04a424 */ /* 0x004fe200078e00ff */
[----:B---3--:R-:W-:Y:S06]  /*30d0*/  @!P0 BRA `(.L_x_55) ;  /* 0x0000005000708947 */ /* 0x008fec0003800000 */
.L_x_144:
[----:B------:R-:W-:Y:S01]  /*30e0*/  ULEA UR8, UR5, UR6, 0x4 ;  /* 0x0000000605087291 */ /* 0x000fe2000f8e20ff */
[----:B------:R-:W-:Y:S01]  /*30f0*/  SEL R3, R6, R3, !P2 ;  /* 0x0000000306037207 */ /* 0x000fe20005000000 */
[----:B------:R-:W-:Y:S01]  /*3100*/  UIADD3 UR9, UPT, UPT, UR4, 0xa0, URZ ;  /* 0x000000a004097890 */ /* 0x000fe2000fffe0ff */
[----:B--2---:R-:W-:Y:S01]  /*3110*/  LEA R2, R11, UR6, 0x3 ;  /* 0x000000060b027c11 */ /* 0x004fe2000f8e18ff */
[----:B------:R-:W-:Y:S01]  /*3120*/  UIADD3 UR8, UPT, UPT, UR8, 0x130, URZ ;  /* 0x0000013008087890 */ /* 0x000fe2000fffe0ff */
[----:B------:R-:W-:Y:S01]  /*3130*/  SHF.L.U32 R5, R10, 0x1f, RZ ;  /* 0x0000001f0a057819 */ /* 0x000fe200000006ff */
[----:B------:R2:W-:Y:S01]  /*3140*/  @!P2 SYNCS.ARRIVE.TRANS64.RED RZ, [R3+URZ], R4 ;  /* 0x0000000403ffa9a7 */ /* 0x0005e200080004ff */
[----:B------:R-:W-:Y:S01]  /*3150*/  UIADD3 UR4, UPT, UPT, UR5, 0x1, URZ ;  /* 0x0000000105047890 */ /* 0x000fe2000fffe0ff */
[----:B------:R-:W-:-:S03]  /*3160*/  VIADD R8, R8, 0x1 ;  /* 0x0000000108087836 */ /* 0x000fc60000000000 */
[----:B------:R-:W-:Y:S02]  /*3170*/  UISETP.NE.AND UP0, UPT, UR4, 0x2, UPT ;  /* 0x000000020400788c */ /* 0x000fe4000bf05270 */
[----:B------:R-:W-:Y:S06]  /*3180*/  UGETNEXTWORKID.BROADCAST [UR8], [UR9] ;  /* 0x00000000080073ca */ /* 0x000fec0008000100 */
[----:B------:R-:W-:Y:S01]  /*3190*/  USEL UR7, URZ, 0x1, UP0 ;  /* 0x00000001ff077887 */ /* 0x000fe20008000000 */
[----:B------:R-:W-:Y:S01]  /*31a0*/  ISETP.NE.AND P0, PT, R8, 0x2, PT ;  /* 0x000000020800780c */ /* 0x000fe20003f05270 */
[----:B------:R-:W-:Y:S01]  /*31b0*/  USEL UR5, UR4, URZ, UP0 ;  /* 0x000000ff04057287 */ /* 0x000fe20008000000 */
[----:B------:R-:W3:Y:S03]  /*31c0*/  SYNCS.PHASECHK.TRANS64.TRYWAIT P1, [R2+URZ+0xa0], R5 ;  /* 0x0000a005020075a7 */ /* 0x000ee600080211ff */
[----:B------:R-:W-:Y:S01]  /*31d0*/  LOP3.LUT R12, R12, UR7, RZ, 0x3c, !PT ;  /* 0x000000070c0c7c12 */ /* 0x000fe2000f8e3cff */
[----:B--23--:R-:W-:Y:S07]  /*31e0*/  @!P1 BRA `(.L_x_56) ;  /* 0x0000005000449947 */ /* 0x00cfee0003800000 */
.L_x_145:
[C---:B------:R-:W-:Y:S01]  /*31f0*/  LEA R4, R11.reuse, UR6, 0x4 ;  /* 0x000000060b047c11 */ /* 0x040fe2000f8e20ff */
[----:B--2---:R-:W-:Y:S01]  /*3200*/  VIADD R2, R2, 0xb0 ;  /* 0x000000b002027836 */ /* 0x004fe20000000000 */
[----:B------:R-:W-:Y:S01]  /*3210*/  SEL R8, R8, RZ, P0 ;  /* 0x000000ff08087207 */ /* 0x000fe20000000000 */
[----:B------:R-:W-:-:S03]  /*3220*/  VIADD R11, R11, 0x1 ;  /* 0x000000010b0b7836 */ /* 0x000fc60000000000 */
[----:B------:R-:W2:Y:S01]  /*3230*/  LDS.128 R4, [R4+0x130] ;  /* 0x0001300004047984 */ /* 0x000ea20000000c00 */
[----:B------:R-:W-:Y:S02]  /*3240*/  PRMT R2, RZ, 0x654, R2 ;  /* 0x00000654ff027816 */ /* 0x000fe40000000002 */
[C---:B------:R-:W-:Y:S01]  /*3250*/  ISETP.NE.AND P1, PT, R11.reuse, 0x2, PT ;  /* 0x000000020b00780c */ /* 0x040fe20003f25270 */
[----:B------:R-:W-:Y:S01]  /*3260*/  @!PT LDS RZ, [RZ] ;  /* 0x00000000fffff984 */ /* 0x000fe20000000800 */
[----:B------:R-:W-:Y:S01]  /*3270*/  @!PT LDS RZ, [RZ] ;  /* 0x00000000fffff984 */ /* 0x000fe20000000800 */
[----:B------:R-:W-:Y:S01]  /*3280*/  @!PT LDS RZ, [RZ] ;  /* 0x00000000fffff984 */ /* 0x000fe20000000800 */
[----:B------:R-:W-:Y:S01]  /*3290*/  @!PT LDS RZ, [RZ] ;  /* 0x00000000fffff984 */ /* 0x000fe20000000800 */
[----:B------:R3:W-:Y:S06]  /*32a0*/  MEMBAR.ALL.CTA ;  /* 0x0000000000007992 */ /* 0x0007ec0000008000 */
[----:B---3--:R-:W3:Y:S01]  /*32b0*/  FENCE.VIEW.ASYNC.S ;  /* 0x00000000000073c6 */ /* 0x008ee20000000000 */
[----:B------:R-:W-:Y:S01]  /*32c0*/  SEL R11, R11, RZ, P1 ;  /* 0x000000ff0b0b7207 */ /* 0x000fe20000800000 */
[----:B---3--:R3:W-:Y:S01]  /*32d0*/  SYNCS.ARRIVE.TRANS64.RED.A1T0 RZ, [R2+URZ], RZ ;  /* 0x000000ff02ff79a7 */ /* 0x0087e200081004ff */
[----:B--2---:R-:W-:-:S02]  /*32e0*/  LOP3.LUT P3, RZ, R6, 0x1, RZ, 0xc0, !PT ;  /* 0x0000000106ff7812 */ /* 0x004fc4000786c0ff */
[----:B------:R-:W-:-:S04]  /*32f0*/  SEL R5, RZ, 0x1, P1 ;  /* 0x00000001ff057807 */ /* 0x000fc80000800000 */
[----:B------:R-:W-:Y:S02]  /*3300*/  LOP3.LUT R10, R10, R5, RZ, 0x3c, !PT ;  /* 0x000000050a0a7212 */ /* 0x000fe400078e3cff */
[----:B---3--:R-:W-:-:S04]  /*3310*/  SEL R2, RZ, 0x1, P0 ;  /* 0x00000001ff027807 */ /* 0x008fc80000000000 */
[----:B------:R-:W-:Y:S01]  /*3320*/  LOP3.LUT R9, R9, R2, RZ, 0x3c, !PT ;  /* 0x0000000209097212 */ /* 0x000fe200078e3cff */
[----:B------:R-:W-:Y:S06]  /*3330*/  @P3 BRA `(.L_x_57) ;  /* 0xfffffffc002c3947 */ /* 0x000fec000383ffff */
[----:B------:R-:W-:Y:S01]  /*3340*/  ULEA UR4, UR5, UR6, 0x3 ;  /* 0x0000000605047291 */ /* 0x000fe2000f8e18ff */
[----:B------:R-:W-:-:S08]  /*3350*/  SHF.L.U32 R3, R12, 0x1f, RZ ;  /* 0x0000001f0c037819 */ /* 0x000fd000000006ff */
[----:B------:R-:W2:Y:S02]  /*3360*/  SYNCS.PHASECHK.TRANS64 P0, [UR4+0xb0], R3 ;  /* 0x0000b003ff0075a7 */ /* 0x000ea40008001004 */
[----:B--2---:R-:W-:Y:S05]  /*3370*/  @P0 BRA `(.L_x_58) ;  /* 0x0000000000080947 */ /* 0x004fea0003800000 */
[----:B------:R-:W2:Y:S02]  /*3380*/  SYNCS.PHASECHK.TRANS64.TRYWAIT P0, [UR4+0xb0], R3 ;  /* 0x0000b003ff0075a7 */ /* 0x000ea40008001104 */
[----:B--2---:R-:W-:Y:S05]  /*3390*/  @!P0 BRA `(.L_x_59) ;  /* 0x0000004c00ec8947 */ /* 0x004fea0003800000 */
.L_x_58:
[----:B------:R-:W-:-:S04]  /*33a0*/  UIADD3 UR7, UPT, UPT, UR5, 0x1, URZ ;  /* 0x0000000105077890 */ /* 0x000fc8000fffe0ff */
[----:B------:R-:W-:-:S04]  /*33b0*/  UISETP.NE.AND UP0, UPT, UR7, 0x2, UPT ;  /* 0x000000020700788c */ /* 0x000fc8000bf05270 */
[----:B------:R-:W-:Y:S02]  /*33c0*/  USEL UR8, URZ, 0x1, UP0 ;  /* 0x00000001ff087887 */ /* 0x000fe40008000000 */
[----:B------:R-:W-:-:S04]  /*33d0*/  USEL UR7, UR7, URZ, UP0 ;  /* 0x000000ff07077287 */ /* 0x000fc80008000000 */
[----:B------:R-:W-:Y:S01]  /*33e0*/  ULEA UR7, UR7, UR6, 0x3 ;  /* 0x0000000607077291 */ /* 0x000fe2000f8e18ff */
[----:B--2---:R-:W-:-:S04]  /*33f0*/  LOP3.LUT R3, R12, UR8, RZ, 0x3c, !PT ;  /* 0x000000080c037c12 */ /* 0x004fc8000f8e3cff */
[----:B------:R-:W-:-:S04]  /*3400*/  SHF.L.U32 R0, R3, 0x1f, RZ ;  /* 0x0000001f03007819 */ /* 0x000fc800000006ff */
[----:B------:R-:W2:Y:S02]  /*3410*/  SYNCS.PHASECHK.TRANS64 P0, [UR7+0xb0], R0 ;  /* 0x0000b000ff0075a7 */ /* 0x000ea40008001007 */
[----:B-12---:R-:W-:Y:S05]  /*3420*/  @P0 EXIT ;  /* 0x000000000000094d */ /* 0x006fea0003800000 */
[----:B------:R-:W-:Y:S02]  /*3430*/  SHF.L.U32 R3, R3, 0x1f, RZ ;  /* 0x0000001f03037819 */ /* 0x000fe400000006ff */
[----:B------:R-:W-:-:S07]  /*3440*/  MOV R0, UR7 ;  /* 0x0000000700007c02 */ /* 0x000fce0008000f00 */
.L_x_60:
[----:B-1----:R1:W2:Y:S02]  /*3450*/  SYNCS.PHASECHK.TRANS64.TRYWAIT P0, [R0+URZ+0xb0], R3 ;  /* 0x0000b003000075a7 */ /* 0x0022a400080011ff */
[----:B--2---:R-:W-:Y:S05]  /*3460*/  @!P0 NANOSLEEP.SYNCS 0x989680 ;  /* 0x009896800000895d */ /* 0x004fea0003900000 */
[----:B------:R-:W2:Y:S02]  /*3470*/  @!P0 SYNCS.PHASECHK.TRANS64 P0, [R0+URZ+0xb0], R3 ;  /* 0x0000b003000085a7 */ /* 0x000ea400080010ff */
[----:B--2---:R-:W-:Y:S05]  /*3480*/  @P0 EXIT ;  /* 0x000000000000094d */ /* 0x004fea0003800000 */
[----:B------:R-:W-:Y:S05]  /*3490*/  BRA `(.L_x_60) ;  /* 0xfffffffc00ec7947 */ /* 0x000fea000383ffff */
.L_x_53:
[----:B------:R-:W-:Y:S05]  /*34a0*/  BRA.U UP6, `(.L_x_61) ;  /* 0x0000001106447547 */ /* 0x000fea000b800000 */
[----:B------:R-:W-:Y:S01]  /*34b0*/  UMOV UR4, 0x40 ;  /* 0x0000004000047882 */ /* 0x000fe20000000000 */
[----:B------:R-:W-:Y:S01]  /*34c0*/  NOP ;  /* 0x0000000000007918 */ /* 0x000fe20000000000 */
[----:B------:R-:W-:Y:S01]  /*34d0*/  ULEA UR5, UR54, UR4, 0x18 ;  /* 0x0000000436057291 */ /* 0x000fe2000f8ec0ff */
[----:B------:R-:W-:Y:S02]  /*34e0*/  UMOV UR6, 0x400 ;  /* 0x0000040000067882 */ /* 0x000fe40000000000 */
[----:B------:R-:W-:-:S06]  /*34f0*/  ULEA UR6, UR54, UR6, 0x18 ;  /* 0x0000000636067291 */ /* 0x000fcc000f8ec0ff */
[----:B------:R-:W2:Y:S02]  /*3500*/  LDS.U8 R0, [UR5+0x1c] ;  /* 0x00001c05ff007984 */ /* 0x000ea40008000000 */
[----:B--2---:R-:W-:-:S13]  /*3510*/  ISETP.NE.AND P0, PT, R0, RZ, PT ;  /* 0x000000ff0000720c */ /* 0x004fda0003f05270 */
[----:B------:R-:W-:Y:S05]  /*3520*/  @P0 BRA `(.L_x_62) ;  /* 0x0000000000580947 */ /* 0x000fea0003800000 */
[----:B------:R-:W-:-:S13]  /*3530*/  ELECT P0, URZ, PT ;  /* 0x0000000000ff782f */ /* 0x000fda0003800000 */
[----:B------:R-:W-:Y:S05]  /*3540*/  @!P0 BRA `(.L_x_63) ;  /* 0x0000000000608947 */ /* 0x000fea0003800000 */
[----:B------:R-:W-:Y:S01]  /*3550*/  UMOV UR4, 0x10 ;  /* 0x0000001000047882 */ /* 0x000fe20000000000 */
[----:B------:R-:W-:Y:S01]  /*3560*/  HFMA2 R0, -RZ, RZ, 0, 5.9604644775390625e-08 ;  /* 0x00000001ff007431 */ /* 0x000fe200000001ff */
[----:B------:R-:W-:-:S03]  /*3570*/  MOV R3, 0xffff ;  /* 0x0000ffff00037802 */ /* 0x000fc60000000f00 */
[----:B------:R-:W-:Y:S04]  /*3580*/  DEPBAR.LE SB2, 0x36 ;  /* 0x0000ad800000791a */ /* 0x000fe80000000000 */
[----:B------:R-:W2:Y:S02]  /*3590*/  UTCATOMSWS.FIND_AND_SET.ALIGN UP0, UR4, UR4 ;  /* 0x00000004000475e3 */ /* 0x000ea40008000800 */
[----:B--2---:R-:W-:Y:S01]  /*35a0*/  MOV R4, UR4 ;  /* 0x0000000400047c02 */ /* 0x004fe20008000f00 */
[----:B------:R-:W-:Y:S06]  /*35b0*/  BRA.U UP0, `(.L_x_64) ;  /* 0x0000000100187547 */ /* 0x000fec000b800000 */
.L_x_65:
[----:B------:R-:W-:Y:S05]  /*35c0*/  NANOSLEEP 0x64 ;  /* 0x000000640000795d */ /* 0x000fea0003800000 */
[----:B------:R-:W-:-:S05]  /*35d0*/  UMOV UR4, 0x10 ;  /* 0x0000001000047882 */ /* 0x000fca0000000000 */
[----:B------:R-:W-:Y:S04]  /*35e0*/  DEPBAR.LE SB2, 0x36 ;  /* 0x0000ad800000791a */ /* 0x000fe80000000000 */
[----:B------:R-:W2:Y:S02]  /*35f0*/  UTCATOMSWS.FIND_AND_SET.ALIGN UP0, UR4, UR4 ;  /* 0x00000004000475e3 */ /* 0x000ea40008000800 */
[----:B--2---:R-:W-:Y:S01]  /*3600*/  MOV R4, UR4 ;  /* 0x0000000400047c02 */ /* 0x004fe20008000f00 */
[----:B------:R-:W-:Y:S05]  /*3610*/  BRA.U !UP0, `(.L_x_65) ;  /* 0xfffffffd08e87547 */ /* 0x000fea000b83ffff */
.L_x_64:
[-C--:B------:R-:W-:Y:S02]  /*3620*/  SHF.L.U32 R3, R3, R4.reuse, RZ ;  /* 0x0000000403037219 */ /* 0x080fe400000006ff */
[----:B------:R-:W-:Y:S01]  /*3630*/  SHF.L.U32 R0, R0, R4, RZ ;  /* 0x0000000400007219 */ /* 0x000fe200000006ff */
[----:B------:R-:W-:Y:S02]  /*3640*/  IMAD.SHL.U32 R4, R4, 0x20, RZ ;  /* 0x0000002004047824 */ /* 0x000fe400078e00ff */
[----:B------:R2:W-:Y:S04]  /*3650*/  ATOMS.OR RZ, [UR5+0x14], R3 ;  /* 0x00001403ffff798c */ /* 0x0005e8000b000005 */
[----:B------:R2:W-:Y:S04]  /*3660*/  ATOMS.OR RZ, [UR5+0x18], R0 ;  /* 0x00001800ffff798c */ /* 0x0005e8000b000005 */
[----:B------:R2:W-:Y:S01]  /*3670*/  STS [UR6+0x150], R4 ;  /* 0x00015004ff007988 */ /* 0x0005e20008000806 */
[----:B------:R-:W-:Y:S05]  /*3680*/  BRA `(.L_x_63) ;  /* 0x0000000000107947 */ /* 0x000fea0003800000 */
.L_x_62:
[----:B------:R-:W-:Y:S02]  /*3690*/  MOV R0, 0xffffffff ;  /* 0xffffffff00007802 */ /* 0x000fe40000000f00 */
[----:B------:R-:W-:-:S03]  /*36a0*/  MOV R4, 0x36d0 ;  /* 0x000036d000047802 */ /* 0x000fc60000000f00 */
[----:B------:R2:W-:Y:S04]  /*36b0*/  STS [UR6+0x150], R0 ;  /* 0x00015000ff007988 */ /* 0x0005e80008000806 */
[----:B-12--5:R-:W-:Y:S05]  /*36c0*/  CALL.REL.NOINC `($__internal_1_$__cuda_sm10x_tcgen05_guardrail_trap_phase_invalid_during_alloc) ;  /* 0x0000005000c47944 */ /* 0x026fea0003c00000 */
.L_x_63:
[----:B------:R-:W-:Y:S05]  /*36d0*/  WARPSYNC.ALL ;  /* 0x0000000000007948 */ /* 0x000fea0003800000 */
[----:B------:R-:W3:Y:S01]  /*36e0*/  S2UR UR4, SR_CgaCtaId ;  /* 0x00000000000479c3 */ /* 0x000ee20000008800 */
[----:B------:R-:W-:Y:S01]  /*36f0*/  UMOV UR41, 0x400 ;  /* 0x0000040000297882 */ /* 0x000fe20000000000 */
[----:B------:R-:W-:-:S06]  /*3700*/  NOP ;  /* 0x0000000000007918 */ /* 0x000fcc0000000000 */
[----:B------:R-:W-:Y:S06]  /*3710*/  BAR.ARV 0x6, 0xa0 ;  /* 0x0182800000007b1d */ /* 0x000fec0000002000 */
[----:B------:R-:W4:Y:S01]  /*3720*/  LDCU UR6, c[0x0][0x38c] ;  /* 0x00007180ff0677ac */ /* 0x000f220008000800 */
[----:B------:R-:W-:Y:S01]  /*3730*/  LOP3.LUT R2, R2, 0xffff, RZ, 0xc0, !PT ;  /* 0x0000ffff02027812 */ /* 0x000fe200078ec0ff */
[----:B------:R-:W-:Y:S01]  /*3740*/  IMAD.MOV.U32 R11, RZ, RZ, 0x1 ;  /* 0x00000001ff0b7424 */ /* 0x000fe200078e00ff */
[----:B------:R-:W-:Y:S01]  /*3750*/  CS2R R8, SRZ ;  /* 0x0000000000087805 */ /* 0x000fe2000001ff00 */
[----:B------:R-:W1:Y:S01]  /*3760*/  LDCU UR7, c[0x0][0x38c] ;  /* 0x00007180ff0777ac */ /* 0x000e620008000800 */
[----:B------:R-:W-:Y:S01]  /*3770*/  R2UR UR42, R2 ;  /* 0x00000000022a72ca */ /* 0x000fe200000e0000 */
[----:B------:R-:W-:Y:S01]  /*3780*/  IMAD.MOV.U32 R10, RZ, RZ, RZ ;  /* 0x000000ffff0a7224 */ /* 0x000fe200078e00ff */
[----:B------:R-:W-:Y:S01]  /*3790*/  UMOV UR45, URZ ;  /* 0x000000ff002d7c82 */ /* 0x000fe20008000000 */
[----:B------:R-:W-:Y:S01]  /*37a0*/  UMOV UR39, URZ ;  /* 0x000000ff00277c82 */ /* 0x000fe20008000000 */
[----:B---3--:R-:W-:Y:S01]  /*37b0*/  ULEA UR41, UR4, UR41, 0x18 ;  /* 0x0000002904297291 */ /* 0x008fe2000f8ec0ff */
[----:B------:R-:W-:Y:S01]  /*37c0*/  UMOV UR62, 0x0 ;  /* 0x00000000003e7882 */ /* 0x000fe20000000000 */
[----:B------:R-:W-:-:S02]  /*37d0*/  UMOV UR63, 0x4100910 ;  /* 0x04100910003f7882 */ /* 0x000fc40000000000 */
[----:B------:R-:W-:Y:S02]  /*37e0*/  UIADD3 UR5, UPT, UPT, UR41, 0x6800, URZ ;  /* 0x0000680029057890 */ /* 0x000fe4000fffe0ff */
[----:B------:R-:W-:Y:S02]  /*37f0*/  UIADD3 UR4, UPT, UPT, UR41, 0x1e800, URZ ;  /* 0x0001e80029047890 */ /* 0x000fe4000fffe0ff */
[----:B----4-:R-:W-:Y:S01]  /*3800*/  UIADD3 UR6, UPT, UPT, UR6, 0x3f, URZ ;  /* 0x0000003f06067890 */ /* 0x010fe2000fffe0ff */
[----:B--2---:R-:W2:Y:S01]  /*3810*/  LDS R0, [UR41+0x150] ;  /* 0x00015029ff007984 */ /* 0x004ea20008000800 */
[----:B------:R-:W-:Y:S02]  /*3820*/  USHF.R.U32.HI UR5, URZ, 0x4, UR5 ;  /* 0x00000004ff057899 */ /* 0x000fe40008011605 */
[----:B------:R-:W-:Y:S02]  /*3830*/  USHF.R.S32.HI UR47, URZ, 0x1f, UR6 ;  /* 0x0000001fff2f7899 */ /* 0x000fe40008011406 */
[----:B------:R-:W-:-:S02]  /*3840*/  USHF.R.U32.HI UR4, URZ, 0x4, UR4 ;  /* 0x00000004ff047899 */ /* 0x000fc40008011604 */
[----:B------:R-:W-:Y:S02]  /*3850*/  ULEA.HI UR47, UR47, UR6, URZ, 0x6 ;  /* 0x000000062f2f7291 */ /* 0x000fe4000f8f30ff */
[----:B------:R-:W-:Y:S02]  /*3860*/  ULOP3.LUT UR5, UR5, 0x3fff, URZ, 0xc0, !UPT ;  /* 0x00003fff05057892 */ /* 0x000fe4000f8ec0ff */
[----:B------:R-:W-:Y:S02]  /*3870*/  USHF.R.S32.HI UR47, URZ, 0x6, UR47 ;  /* 0x00000006ff2f7899 */ /* 0x000fe4000801142f */
[----:B------:R-:W-:Y:S02]  /*3880*/  ULOP3.LUT UR4, UR4, 0x3fff, URZ, 0xc0, !UPT ;  /* 0x00003fff04047892 */ /* 0x000fe4000f8ec0ff */
[----:B------:R-:W-:Y:S01]  /*3890*/  UISETP.LT.AND UP0, UPT, UR47, 0x1, UPT ;  /* 0x000000012f00788c */ /* 0x000fe2000bf01270 */
[----:B------:R-:W-:Y:S01]  /*38a0*/  UMOV UR60, 0x0 ;  /* 0x00000000003c7882 */ /* 0x000fe20000000000 */
[----:B------:R-:W-:-:S02]  /*38b0*/  UMOV UR61, 0x4100910 ;  /* 0x04100910003d7882 */ /* 0x000fc40000000000 */
[----:B------:R-:W-:Y:S01]  /*38c0*/  USEL UR64, UR47, 0x1, !UP0 ;  /* 0x000000012f407887 */ /* 0x000fe2000c000000 */
[----:B------:R-:W-:Y:S01]  /*38d0*/  UMOV UR58, 0x0 ;  /* 0x00000000003a7882 */ /* 0x000fe20000000000 */
[----:B------:R-:W-:Y:S01]  /*38e0*/  UMOV UR59, 0x4100910 ;  /* 0x04100910003b7882 */ /* 0x000fe20000000000 */
[----:B------:R-:W-:Y:S01]  /*38f0*/  UMOV UR56, 0x0 ;  /* 0x0000000000387882 */ /* 0x000fe20000000000 */
[----:B------:R-:W-:Y:S01]  /*3900*/  UMOV UR57, 0x4100910 ;  /* 0x0410091000397882 */ /* 0x000fe20000000000 */
[----:B------:R-:W-:Y:S01]  /*3910*/  UMOV UR54, 0x0 ;  /* 0x0000000000367882 */ /* 0x000fe20000000000 */
[----:B------:R-:W-:Y:S01]  /*3920*/  UMOV UR55, 0x4100910 ;  /* 0x0410091000377882 */ /* 0x000fe20000000000 */
[----:B------:R-:W-:Y:S01]  /*3930*/  UMOV UR52, 0x0 ;  /* 0x0000000000347882 */ /* 0x000fe20000000000 */
[----:B------:R-:W-:Y:S01]  /*3940*/  UMOV UR53, 0x4100910 ;  /* 0x0410091000357882 */ /* 0x000fe20000000000 */
[----:B------:R-:W-:Y:S02]  /*3950*/  ULOP3.LUT UR43, UR5, 0x10000, URZ, 0xfc, !UPT ;  /* 0x00010000052b7892 */ /* 0x000fe4000f8efcff */
[----:B------:R-:W-:-:S02]  /*3960*/  ULOP3.LUT UR44, UR4, 0x10000, URZ, 0xfc, !UPT ;  /* 0x00010000042c7892 */ /* 0x000fc4000f8efcff */
[----:B------:R-:W-:Y:S02]  /*3970*/  UIADD3 UR64, UPT, UPT, -UR64, URZ, URZ ;  /* 0x000000ff40407290 */ /* 0x000fe4000fffe1ff */
[----:B-1----:R-:W-:Y:S01]  /*3980*/  UISETP.GE.AND UP4, UPT, UR7, 0x1, UPT ;  /* 0x000000010700788c */ /* 0x002fe2000bf86270 */
[----:B------:R-:W-:Y:S01]  /*3990*/  UMOV UR50, 0x0 ;  /* 0x0000000000327882 */ /* 0x000fe20000000000 */
[----:B------:R-:W-:Y:S01]  /*39a0*/  UMOV UR51, 0x4100910 ;  /* 0x0410091000337882 */ /* 0x000fe20000000000 */
[----:B------:R-:W-:Y:S01]  /*39b0*/  UMOV UR48, 0x0 ;  /* 0x0000000000307882 */ /* 0x000fe20000000000 */
[----:B--2---:R-:W-:Y:S01]  /*39c0*/  R2UR UR65, R0 ;  /* 0x00000000004172ca */ /* 0x004fe200000e0000 */
[----:B------:R-:W-:-:S14]  /*39d0*/  UMOV UR49, 0x4100910 ;  /* 0x0410091000317882 */ /* 0x000fdc0000000000 */
.L_x_72:
[----:B------:R-:W-:Y:S02]  /*39e0*/  LEA R0, R10, UR41, 0x3 ;  /* 0x000000290a007c11 */ /* 0x000fe4000f8e18ff */
[----:B------:R-:W-:Y:S02]  /*39f0*/  SHF.L.U32 R5, R9, 0x1f, RZ ;  /* 0x0000001f09057819 */ /* 0x000fe400000006ff */
[----:B------:R-:W-:Y:S01]  /*3a00*/  PLOP3.LUT P0, PT, PT, PT, UP4, 0x80, 0x8 ;  /* 0x000000000008781c */ /* 0x000fe20003f0f048 */
[----:B------:R-:W-:Y:S01]  /*3a10*/  VIADD R3, R0, 0xb0 ;  /* 0x000000b000037836 */ /* 0x000fe20000000000 */
[----:B-1----:R-:W1:Y:S02]  /*3a20*/  SYNCS.PHASECHK.TRANS64.TRYWAIT P1, [R0+URZ+0xa0], R5 ;  /* 0x0000a005000075a7 */ /* 0x002e6400080211ff */
[----:B-1-3--:R-:W-:Y:S09]  /*3a30*/  @!P1 BRA `(.L_x_66) ;  /* 0x00000048005c9947 */ /* 0x00aff20003800000 */
.L_x_147:
[----:B------:R-:W-:Y:S01]  /*3a40*/  LEA R4, R10, UR41, 0x4 ;  /* 0x000000290a047c11 */ /* 0x000fe2000f8e20ff */
[----:B------:R-:W-:Y:S01]  /*3a50*/  @UP4 ULEA UR4, UR39, UR41, 0x3 ;  /* 0x0000002927044291 */ /* 0x000fe2000f8e18ff */
[----:B------:R-:W-:Y:S01]  /*3a60*/  PLOP3.LUT P2, PT, PT, PT, PT, 0x80, 0x8 ;  /* 0x000000000008781c */ /* 0x000fe20003f4f070 */
[----:B------:R-:W-:Y:S01]  /*3a70*/  ULEA UR46, UR45, UR41, 0x3 ;  /* 0x000000292d2e7291 */ /* 0x000fe2000f8e18ff */
[----:B------:R-:W-:Y:S02]  /*3a80*/  PRMT R3, RZ, 0x654, R3 ;  /* 0x00000654ff037816 */ /* 0x000fe40000000003 */
[----:B-1----:R-:W1:Y:S01]  /*3a90*/  LDS.128 R4, [R4+0x130] ;  /* 0x0001300004047984 */ /* 0x002e620000000c00 */
[----:B------:R-:W-:Y:S02]  /*3aa0*/  @P0 SHF.L.U32 R2, R8, 0x1f, RZ ;  /* 0x0000001f08020819 */ /* 0x000fe400000006ff */
[----:B------:R-:W-:Y:S01]  /*3ab0*/  SHF.L.U32 R0, R11, 0x1f, RZ ;  /* 0x0000001f0b007819 */ /* 0x000fe200000006ff */
[----:B------:R-:W-:Y:S01]  /*3ac0*/  @!PT LDS RZ, [RZ] ;  /* 0x00000000fffff984 */ /* 0x000fe20000000800 */
[----:B------:R-:W-:Y:S01]  /*3ad0*/  @!PT LDS RZ, [RZ] ;  /* 0x00000000fffff984 */ /* 0x000fe20000000800 */
[----:B------:R-:W-:Y:S01]  /*3ae0*/  @!PT LDS RZ, [RZ] ;  /* 0x00000000fffff984 */ /* 0x000fe20000000800 */
[----:B------:R-:W-:Y:S01]  /*3af0*/  @!PT LDS RZ, [RZ] ;  /* 0x00000000fffff984 */ /* 0x000fe20000000800 */
[----:B------:R2:W-:Y:S06]  /*3b00*/  MEMBAR.ALL.CTA ;  /* 0x0000000000007992 */ /* 0x0005ec0000008000 */
[----:B--2---:R-:W2:Y:S02]  /*3b10*/  FENCE.VIEW.ASYNC.S ;  /* 0x00000000000073c6 */ /* 0x004ea40000000000 */
[----:B--2---:R2:W-:Y:S01]  /*3b20*/  SYNCS.ARRIVE.TRANS64.RED.A1T0 RZ, [R3+URZ], RZ ;  /* 0x000000ff03ff79a7 */ /* 0x0045e200081004ff */
[----:B------:R2:W3:Y:S01]  /*3b30*/  @P0 SYNCS.PHASECHK.TRANS64.TRYWAIT P2, [UR4], R2 ;  /* 0x00000002ff0005a7 */ /* 0x0004e20008041104 */
[----:B------:R-:W-:Y:S01]  /*3b40*/  ULEA.HI UR4, UR45, UR45, URZ, 0x1 ;  /* 0x0000002d2d047291 */ /* 0x000fe2000f8f08ff */
[----:B-1----:R-:W-:-:S03]  /*3b50*/  LOP3.LUT P1, RZ, R6, 0x1, RZ, 0xc0, !PT ;  /* 0x0000000106ff7812 */ /* 0x002fc6000782c0ff */
[----:B------:R-:W-:Y:S02]  /*3b60*/  USHF.L.U32 UR5, UR4, 0x5, URZ ;  /* 0x0000000504057899 */ /* 0x000fe400080006ff */
[----:B------:R-:W-:Y:S02]  /*3b70*/  ULOP3.LUT UR36, UR4, 0xffe, URZ, 0xc0, !UPT ;  /* 0x00000ffe04247892 */ /* 0x000fe4000f8ec0ff */
[----:B------:R-:W-:Y:S02]  /*3b80*/  ULOP3.LUT UR4, UR5, 0xffffffc0, URZ, 0xc0, !UPT ;  /* 0xffffffc005047892 */ /* 0x000fe4000f8ec0ff */
[----:B------:R-:W-:Y:S02]  /*3b90*/  UIADD3 UR36, UPT, UPT, -UR36, UR45, URZ ;  /* 0x0000002d24247290 */ /* 0x000fe4000fffe1ff */
[----:B------:R-:W-:Y:S01]  /*3ba0*/  UIADD3 UR4, UPT, UPT, UR65, UR4, URZ ;  /* 0x0000000441047290 */ /* 0x000fe2000fffe0ff */
[----:B------:R-:W1:Y:S03]  /*3bb0*/  SYNCS.PHASECHK.TRANS64.TRYWAIT P0, [UR46+0xe0], R0 ;  /* 0x0000e000ff0075a7 */ /* 0x000e66000800112e */
[----:B------:R-:W-:Y:S01]  /*3bc0*/  ULEA UR36, UR36, UR4, 0x14 ;  /* 0x0000000424247291 */ /* 0x000fe2000f8ea0ff */
[----:B-123--:R-:W-:Y:S11]  /*3bd0*/  @!P0 BRA `(.L_x_67) ;  /* 0x0000004800088947 */ /* 0x00eff60003800000 */
.L_x_149:
[----:B------:R-:W-:Y:S01]  /*3be0*/  IADD3 R10, PT, PT, R10, 0x1, RZ ;  /* 0x000000010a0a7810 */ /* 0x000fe20007ffe0ff */
[----:B------:R-:W-:Y:S06]  /*3bf0*/  BRA.U !UP4, `(.L_x_68) ;  /* 0x000000050c107547 */ /* 0x000fec000b800000 */
[----:B------:R-:W-:Y:S01]  /*3c00*/  UPLOP3.LUT UP2, UPT, UPT, UPT, UPT, 0x40, 0x4 ;  /* 0x000000000004789c */ /* 0x000fe20003f4e870 */
[----:B------:R-:W-:Y:S01]  /*3c10*/  UMOV UR38, UR64 ;  /* 0x0000004000267c82 */ /* 0x000fe20008000000 */
[----:B------:R-:W-:Y:S01]  /*3c20*/  UMOV UR37, UR47 ;  /* 0x0000002f00257c82 */ /* 0x000fe20008000000 */
[----:B------:R-:W-:-:S08]  /*3c30*/  UMOV UR5, UR39 ;  /* 0x0000002700057c82 */ /* 0x000fd00008000000 */
.L_x_71:
[----:B------:R-:W-:Y:S02]  /*3c40*/  UIADD3 UR38, UPT, UPT, UR38, 0x1, URZ ;  /* 0x0000000126267890 */ /* 0x000fe4000fffe0ff */
[----:B------:R-:W-:Y:S02]  /*3c50*/  ULEA UR7, UR5, UR41, 0x3 ;  /* 0x0000002905077291 */ /* 0x000fe4000f8e18ff */
[----:B------:R-:W-:Y:S01]  /*3c60*/  UISETP.NE.AND UP3, UPT, UR38, URZ, UPT ;  /* 0x000000ff2600728c */ /* 0x000fe2000bf65270 */
[----:B--23--:R-:W-:Y:S10]  /*3c70*/  @P2 BRA `(.L_x_69) ;  /* 0x00000000000c2947 */ /* 0x00cff40003800000 */
[----:B-1----:R-:W-:Y:S04]  /*3c80*/  SHF.L.U32 R3, R8, 0x1f, RZ ;  /* 0x0000001f08037819 */ /* 0x002fe800000006ff */
[----:B------:R-:W1:Y:S02]  /*3c90*/  SYNCS.PHASECHK.TRANS64.TRYWAIT P0, [UR7], R3 ;  /* 0x00000003ff0075a7 */ /* 0x000e640008001107 */
[----:B-1----:R-:W-:Y:S05]  /*3ca0*/  @!P0 BRA `(.L_x_70) ;  /* 0x0000004400ec8947 */ /* 0x002fea0003800000 */
.L_x_69:
[----:B------:R-:W-:Y:S01]  /*3cb0*/  UISETP.NE.AND UP0, UPT, UR37, 0x1, UPT ;  /* 0x000000012500788c */ /* 0x000fe2000bf05270 */
[----:B------:R-:W-:Y:S01]  /*3cc0*/  PLOP3.LUT P2, PT, PT, PT, PT, 0x80, 0x8 ;  /* 0x000000000008781c */ /* 0x000fe20003f4f070 */
[----:B------:R-:W-:Y:S02]  /*3cd0*/  UIADD3 UR4, UPT, UPT, UR5, 0x1, URZ ;  /* 0x0000000105047890 */ /* 0x000fe4000fffe0ff */
[----:B------:R-:W-:Y:S02]  /*3ce0*/  UIADD3 UR40, UPT, UPT, UR7, 0x30, URZ ;  /* 0x0000003007287890 */ /* 0x000fe4000fffe0ff */
[----:B------:R-:W-:Y:S01]  /*3cf0*/  UISETP.NE.AND UP1, UPT, UR4, 0x6, UPT ;  /* 0x000000060400788c */ /* 0x000fe2000bf25270 */
[----:B------:R-:W-:Y:S01]  /*3d00*/  PLOP3.LUT P0, PT, PT, PT, UP0, 0x80, 0x8 ;  /* 0x000000000008781c */ /* 0x000fe20003f0f008 */
[----:B------:R-:W-:Y:S02]  /*3d10*/  UIADD3 UR37, UPT, UPT, UR37, -0x1, URZ ;  /* 0xffffffff25257890 */ /* 0x000fe4000fffe0ff */
[----:B------:R-:W-:Y:S02]  /*3d20*/  USEL UR6, URZ, 0x1, UP1 ;  /* 0x00000001ff067887 */ /* 0x000fe40008800000 */
[----:B------:R-:W-:Y:S01]  /*3d30*/  USEL UR39, UR4, URZ, UP1 ;  /* 0x000000ff04277287 */ /* 0x000fe20008800000 */
[----:B------:R-:W-:Y:S01]  /*3d40*/  UMOV UR7, 0x40004040 ;  /* 0x4000404000077882 */ /* 0x000fe20000000000 */
[----:B------:R-:W-:Y:S02]  /*3d50*/  UMOV UR35, 0x40004040 ;  /* 0x4000404000237882 */ /* 0x000fe40000000000 */
[----:B------:R-:W-:Y:S01]  /*3d60*/  @UP0 ULEA UR4, UR39, UR41, 0x3 ;  /* 0x0000002927040291 */ /* 0x000fe2000f8e18ff */
[----:B------:R-:W-:Y:S01]  /*3d70*/  LOP3.LUT R8, R8, UR6, RZ, 0x3c, !PT ;  /* 0x0000000608087c12 */ /* 0x000fe2000f8e3cff */
[----:B------:R-:W-:Y:S01]  /*3d80*/  ULEA UR6, UR5, UR44, 0xa ;  /* 0x0000002c05067291 */ /* 0x000fe2000f8e50ff */
[----:B------:R-:W-:Y:S02]  /*3d90*/  UMOV UR33, 0x40004040 ;  /* 0x4000404000217882 */ /* 0x000fe40000000000 */
[----:B-1----:R-:W-:Y:S01]  /*3da0*/  @P0 SHF.L.U32 R0, R8, 0x1f, RZ ;  /* 0x0000001f08000819 */ /* 0x002fe200000006ff */
[----:B------:R-:W-:Y:S02]  /*3db0*/  UIADD3 UR34, UPT, UPT, UR6, 0x2, URZ ;  /* 0x0000000206227890 */ /* 0x000fe4000fffe0ff */
[----:B------:R-:W-:Y:S01]  /*3dc0*/  UIADD3 UR30, UPT, UPT, UR6, 0x4, URZ ;  /* 0x00000004061e7890 */ /* 0x000fe2000fffe0ff */
[----:B------:R2:W3:Y:S01]  /*3dd0*/  @P0 SYNCS.PHASECHK.TRANS64.TRYWAIT P2, [UR4], R0 ;  /* 0x00000000ff0005a7 */ /* 0x0004e20008041104 */
[----:B------:R-:W-:Y:S02]  /*3de0*/  ULEA UR4, UR5, UR43, 0xa ;  /* 0x0000002b05047291 */ /* 0x000fe4000f8e50ff */
[----:B------:R-:W-:Y:S02]  /*3df0*/  UIADD3 UR26, UPT, UPT, UR6, 0x6, URZ ;  /* 0x00000006061a7890 */ /* 0x000fe4000fffe0ff */
        /* <DEDUP_REMOVED lines=10> */
[----:B------:R-:W-:Y:S01]  /*3ea0*/  UIADD3 UR8, UPT, UPT, UR4, 0x206, URZ ;  /* 0x0000020604087890 */ /* 0x000fe2000fffe0ff */
[----:B------:R-:W-:Y:S01]  /*3eb0*/  UMOV UR5, 0x40004040 ;  /* 0x4000404000057882 */ /* 0x000fe20000000000 */
[----:B------:R-:W-:Y:S01]  /*3ec0*/  UMOV UR31, 0x40004040 ;  /* 0x40004040001f7882 */ /* 0x000fe20000000000 */
[----:B------:R1:W-:Y:S01]  /*3ed0*/  UTCHMMA gdesc[UR4], gdesc[UR6], tmem[UR36], tmem[UR62], idesc[UR63], UP2 ;  /* 0x00ff3e06040075ea */ /* 0x0003e20009000024 */
[----:B------:R-:W-:Y:S01]  /*3ee0*/  UPLOP3.LUT UP2, UPT, UPT, UPT, UPT, 0x80, 0x8 ;  /* 0x000000000008789c */ /* 0x000fe20003f4f070 */
[----:B------:R2:W-:Y:S01]  /*3ef0*/  UTCHMMA gdesc[UR32], gdesc[UR34], tmem[UR36], tmem[UR60], idesc[UR61], UPT ;  /* 0x00ff3c22200075ea */ /* 0x0005e2000b800024 */
[----:B------:R-:W-:Y:S01]  /*3f00*/  UMOV UR29, 0x40004040 ;  /* 0x40004040001d7882 */ /* 0x000fe20000000000 */
[----:B------:R-:W-:Y:S01]  /*3f10*/  UMOV UR27, 0x40004040 ;  /* 0x40004040001b7882 */ /* 0x000fe20000000000 */
        /* <DEDUP_REMOVED lines=12> */
[----:B------:R-:W-:Y:S01]  /*3fe0*/  UMOV UR9, 0x40004040 ;  /* 0x4000404000097882 */ /* 0x000fe20000000000 */
[----:B------:R2:W-:Y:S01]  /*3ff0*/  UTCHMMA gdesc[UR12], gdesc[UR14], tmem[UR36], tmem[UR50], idesc[UR51], UPT ;  /* 0x00ff320e0c0075ea */ /* 0x0005e2000b800024 */
[----:B------:R2:W-:Y:S01]  /*4000*/  UTCHMMA gdesc[UR8], gdesc[UR10], tmem[UR36], tmem[UR48], idesc[UR49], UPT ;  /* 0x00ff300a080075ea */ /* 0x0005e2000b800024 */
[----:B------:R2:W-:Y:S01]  /*4010*/  UTCBAR.MULTICAST [UR40], URZ, UR42 ;  /* 0x000000ff280073e9 */ /* 0x0005e2000800082a */
[----:B-1----:R-:W-:Y:S01]  /*4020*/  UMOV UR5, UR39 ;  /* 0x0000002700057c82 */ /* 0x002fe20008000000 */
[----:B------:R-:W-:Y:S05]  /*4030*/  BRA.U UP3, `(.L_x_71) ;  /* 0xfffffffd03007547 */ /* 0x000fea000b83ffff */
.L_x_68:
[----:B------:R-:W-:Y:S01]  /*4040*/  UIADD3 UR4, UPT, UPT, UR45, 0x1, URZ ;  /* 0x000000012d047890 */ /* 0x000fe2000fffe0ff */
[C---:B------:R-:W-:Y:S01]  /*4050*/  ISETP.NE.AND P0, PT, R10.reuse, 0x2, PT ;  /* 0x000000020a00780c */ /* 0x040fe20003f05270 */
[----:B------:R-:W-:Y:S02]  /*4060*/  UIADD3 UR5, UPT, UPT, UR46, 0xc0, URZ ;  /* 0x000000c02e057890 */ /* 0x000fe4000fffe0ff */
[----:B------:R-:W-:Y:S01]  /*4070*/  UISETP.NE.AND UP0, UPT, UR4, 0x4, UPT ;  /* 0x000000040400788c */ /* 0x000fe2000bf05270 */
[----:B-12---:R-:W-:Y:S02]  /*4080*/  SEL R0, RZ, 0x1, P0 ;  /* 0x00000001ff007807 */ /* 0x006fe40000000000 */
[----:B------:R-:W-:Y:S01]  /*4090*/  SEL R10, R10, RZ, P0 ;  /* 0x000000ff0a0a7207 */ /* 0x000fe20000000000 */
[----:B------:R-:W-:Y:S01]  /*40a0*/  USEL UR6, URZ, 0x1, UP0 ;  /* 0x00000001ff067887 */ /* 0x000fe20008000000 */
[----:B------:R-:W-:Y:S01]  /*40b0*/  LOP3.LUT R9, R9, R0, RZ, 0x3c, !PT ;  /* 0x0000000009097212 */ /* 0x000fe200078e3cff */
[----:B------:R-:W-:Y:S01]  /*40c0*/  USEL UR45, UR4, URZ, UP0 ;  /* 0x000000ff042d7287 */ /* 0x000fe20008000000 */
[----:B------:R1:W-:Y:S03]  /*40d0*/  UTCBAR [UR5], URZ ;  /* 0x000000ff050073e9 */ /* 0x0003e600080000ff */
[----:B------:R-:W-:Y:S01]  /*40e0*/  LOP3.LUT R11, R11, UR6, RZ, 0x3c, !PT ;  /* 0x000000060b0b7c12 */ /* 0x000fe2000f8e3cff */
[----:B------:R-:W-:Y:S07]  /*40f0*/  @P1 BRA `(.L_x_72) ;  /* 0xfffffff800381947 */ /* 0x000fee000383ffff */
[----:B------:R-:W2:Y:S01]  /*4100*/  S2UR UR8, SR_CgaCtaId ;  /* 0x00000000000879c3 */ /* 0x000ea20000008800 */
[----:B------:R-:W-:Y:S01]  /*4110*/  ELECT P0, URZ, PT ;  /* 0x0000000000ff782f */ /* 0x000fe20003800000 */
[----:B------:R-:W-:Y:S01]  /*4120*/  IMAD.MOV.U32 R0, RZ, RZ, 0x1 ;  /* 0x00000001ff007424 */ /* 0x000fe200078e00ff */
[----:B------:R-:W-:Y:S01]  /*4130*/  UIADD3 UR41, UPT, UPT, UR41, 0xe0, URZ ;  /* 0x000000e029297890 */ /* 0x000fe2000fffe0ff */
[----:B------:R-:W-:Y:S01]  /*4140*/  SHF.L.U32 R3, R11, 0x1f, RZ ;  /* 0x0000001f0b037819 */ /* 0x000fe200000006ff */
[----:B------:R-:W-:-:S03]  /*4150*/  UMOV UR4, 0x40 ;  /* 0x0000004000047882 */ /* 0x000fc60000000000 */
[----:B------:R-:W-:Y:S01]  /*4160*/  UVIRTCOUNT.DEALLOC.SMPOOL 0x80 ;  /* 0x000000800000784c */ /* 0x000fe20000000000 */
[----:B--2---:R-:W-:Y:S02]  /*4170*/  ULEA UR8, UR8, UR4, 0x18 ;  /* 0x0000000408087291 */ /* 0x004fe4000f8ec0ff */
[----:B------:R-:W-:-:S07]  /*4180*/  ULEA UR4, UR45, UR41, 0x3 ;  /* 0x000000292d047291 */ /* 0x000fce000f8e18ff */
[----:B------:R2:W-:Y:S02]  /*4190*/  @P0 STS.U8 [UR8+0x1c], R0 ;  /* 0x00001c00ff000988 */ /* 0x0005e40008000008 */
[----:B------:R-:W4:Y:S02]  /*41a0*/  SYNCS.PHASECHK.TRANS64.TRYWAIT P0, [UR4], R3 ;  /* 0x00000003ff0075a7 */ /* 0x000f240008001104 */
[----:B--2-4-:R-:W-:Y:S05]  /*41b0*/  @!P0 BRA `(.L_x_73) ;  /* 0x0000004000c08947 */ /* 0x014fea0003800000 */
.L_x_152:
[----:B------:R-:W-:-:S04]  /*41c0*/  UIADD3 UR4, UPT, UPT, UR45, 0x1, URZ ;  /* 0x000000012d047890 */ /* 0x000fc8000fffe0ff */
[----:B------:R-:W-:-:S04]  /*41d0*/  UISETP.NE.AND UP0, UPT, UR4, 0x4, UPT ;  /* 0x000000040400788c */ /* 0x000fc8000bf05270 */
[----:B------:R-:W-:Y:S02]  /*41e0*/  USEL UR6, URZ, 0x1, UP0 ;  /* 0x00000001ff067887 */ /* 0x000fe40008000000 */
[----:B------:R-:W-:-:S04]  /*41f0*/  USEL UR4, UR4, URZ, UP0 ;  /* 0x000000ff04047287 */ /* 0x000fc80008000000 */
[----:B-1----:R-:W-:Y:S01]  /*4200*/  ULEA UR5, UR4, UR41, 0x3 ;  /* 0x0000002904057291 */ /* 0x002fe2000f8e18ff */
[----:B------:R-:W-:-:S04]  /*4210*/  LOP3.LUT R2, R11, UR6, RZ, 0x3c, !PT ;  /* 0x000000060b027c12 */ /* 0x000fc8000f8e3cff */
[----:B--2---:R-:W-:-:S04]  /*4220*/  SHF.L.U32 R3, R2, 0x1f, RZ ;  /* 0x0000001f02037819 */ /* 0x004fc800000006ff */
[----:B------:R-:W1:Y:S02]  /*4230*/  SYNCS.PHASECHK.TRANS64.TRYWAIT P0, [UR5], R3 ;  /* 0x00000003ff0075a7 */ /* 0x000e640008001105 */
[----:B-1----:R-:W-:Y:S05]  /*4240*/  @!P0 BRA `(.L_x_74) ;  /* 0x0000004000b48947 */ /* 0x002fea0003800000 */
.L_x_154:
        /* <DEDUP_REMOVED lines=9> */
.L_x_156:
[----:B------:R-:W-:-:S04]  /*42e0*/  UIADD3 UR4, UPT, UPT, UR4, 0x1, URZ ;  /* 0x0000000104047890 */ /* 0x000fc8000fffe0ff */
[----:B------:R-:W-:-:S04]  /*42f0*/  UISETP.NE.AND UP0, UPT, UR4, 0x4, UPT ;  /* 0x000000040400788c */ /* 0x000fc8000bf05270 */
[----:B------:R-:W-:Y:S02]  /*4300*/  USEL UR5, URZ, 0x1, UP0 ;  /* 0x00000001ff057887 */ /* 0x000fe40008000000 */
[----:B------:R-:W-:-:S04]  /*4310*/  USEL UR4, UR4, URZ, UP0 ;  /* 0x000000ff04047287 */ /* 0x000fc80008000000 */
[----:B------:R-:W-:Y:S01]  /*4320*/  ULEA UR4, UR4, UR41, 0x3 ;  /* 0x0000002904047291 */ /* 0x000fe2000f8e18ff */
[----:B-1----:R-:W-:-:S04]  /*4330*/  LOP3.LUT R3, R2, UR5, RZ, 0x3c, !PT ;  /* 0x0000000502037c12 */ /* 0x002fc8000f8e3cff */
[----:B------:R-:W-:-:S04]  /*4340*/  SHF.L.U32 R3, R3, 0x1f, RZ ;  /* 0x0000001f03037819 */ /* 0x000fc800000006ff */
[----:B------:R-:W1:Y:S02]  /*4350*/  SYNCS.PHASECHK.TRANS64.TRYWAIT P0, [UR4], R3 ;  /* 0x00000003ff0075a7 */ /* 0x000e640008001104 */
[----:B-1----:R-:W-:Y:S05]  /*4360*/  @!P0 BRA `(.L_x_76) ;  /* 0x00000040009c8947 */ /* 0x002fea0003800000 */
.L_x_158:
[----:B------:R-:W-:Y:S01]  /*4370*/  NOP ;  /* 0x0000000000007918 */ /* 0x000fe20000000000 */
[----:B-1----:R-:W1:Y:S01]  /*4380*/  LDS R0, [UR8+0x14] ;  /* 0x00001408ff007984 */ /* 0x002e620008000800 */
[----:B------:R-:W-:Y:S01]  /*4390*/  ULOP3.LUT UR4, UR65, 0xffff, URZ, 0xc0, !UPT ;  /* 0x0000ffff41047892 */ /* 0x000fe2000f8ec0ff */
[----:B------:R-:W-:Y:S01]  /*43a0*/  UMOV UR5, 0xffff ;  /* 0x0000ffff00057882 */ /* 0x000fe20000000000 */
[----:B------:R-:W-:Y:S02]  /*43b0*/  UMOV UR6, 0x1 ;  /* 0x0000000100067882 */ /* 0x000fe40000000000 */
[----:B------:R-:W-:-:S04]  /*43c0*/  USHF.R.U32.HI UR4, URZ, 0x5, UR4 ;  /* 0x00000005ff047899 */ /* 0x000fc80008011604 */
[----:B------:R-:W-:Y:S02]  /*43d0*/  USHF.L.U32 UR5, UR5, UR4, URZ ;  /* 0x0000000405057299 */ /* 0x000fe400080006ff */
[----:B------:R-:W-:-:S04]  /*43e0*/  USHF.L.U32 UR4, UR6, UR4, URZ ;  /* 0x0000000406047299 */ /* 0x000fc800080006ff */
[----:B-1----:R-:W-:-:S04]  /*43f0*/  LOP3.LUT R0, R0, UR5, RZ, 0xc0, !PT ;  /* 0x0000000500007c12 */ /* 0x002fc8000f8ec0ff */
[----:B------:R-:W-:-:S13]  /*4400*/  ISETP.NE.AND P0, PT, R0, UR5, PT ;  /* 0x0000000500007c0c */ /* 0x000fda000bf05270 */
[----:B------:R-:W-:Y:S05]  /*4410*/  @P0 BRA `(.L_x_77) ;  /* 0x0000000000580947 */ /* 0x000fea0003800000 */
[----:B------:R-:W1:Y:S02]  /*4420*/  LDS R0, [UR8+0x18] ;  /* 0x00001808ff007984 */ /* 0x000e640008000800 */
[----:B-1----:R-:W-:-:S04]  /*4430*/  LOP3.LUT R0, R0, UR4, RZ, 0xc0, !PT ;  /* 0x0000000400007c12 */ /* 0x002fc8000f8ec0ff */
[----:B------:R-:W-:-:S13]  /*4440*/  ISETP.NE.AND P0, PT, R0, UR4, PT ;  /* 0x0000000400007c0c */ /* 0x000fda000bf05270 */
[----:B------:R-:W-:Y:S05]  /*4450*/  @P0 BRA `(.L_x_78) ;  /* 0x00000000003c0947 */ /* 0x000fea0003800000 */
[----:B------:R-:W1:Y:S01]  /*4460*/  S2R R2, SR_LANEID ;  /* 0x0000000000027919 */ /* 0x000e620000000000 */
[----:B------:R-:W-:Y:S01]  /*4470*/  ULOP3.LUT UR5, URZ, UR5, URZ, 0x33, !UPT ;  /* 0x00000005ff057292 */ /* 0x000fe2000f8e33ff */
[----:B------:R-:W-:Y:S01]  /*4480*/  LOP3.LUT R4, RZ, UR4, RZ, 0x33, !PT ;  /* 0x00000004ff047c12 */ /* 0x000fe2000f8e33ff */
[----:B------:R-:W-:Y:S02]  /*4490*/  VOTEU.ANY UR4, UPT, PT ;  /* 0x0000000000047886 */ /* 0x000fe400038e0100 */
[----:B------:R-:W-:Y:S01]  /*44a0*/  UFLO.U32 UR4, UR4 ;  /* 0x00000004000472bd */ /* 0x000fe200080e0000 */
[----:B------:R-:W2:Y:S01]  /*44b0*/  REDUX UR6, R4 ;  /* 0x00000000040673c4 */ /* 0x000ea20000000000 */
[----:B------:R-:W-:-:S06]  /*44c0*/  IMAD.U32 R0, RZ, RZ, UR5 ;  /* 0x00000005ff007e24 */ /* 0x000fcc000f8e00ff */
[----:B------:R4:W-:Y:S01]  /*44d0*/  UTCATOMSWS.AND URZ, UR5 ;  /* 0x0000000500ff79e3 */ /* 0x0009e20008000000 */
[----:B------:R-:W3:Y:S01]  /*44e0*/  REDUX UR7, R0 ;  /* 0x00000000000773c4 */ /* 0x000ee20000000000 */
[----:B-1----:R-:W-:Y:S01]  /*44f0*/  ISETP.EQ.U32.AND P0, PT, R2, UR4, PT ;  /* 0x0000000402007c0c */ /* 0x002fe2000bf02070 */
[----:B--2---:R-:W-:Y:S01]  /*4500*/  IMAD.U32 R2, RZ, RZ, UR6 ;  /* 0x00000006ff027e24 */ /* 0x004fe2000f8e00ff */
[----:B---3--:R-:W-:-:S11]  /*4510*/  MOV R3, UR7 ;  /* 0x0000000700037c02 */ /* 0x008fd60008000f00 */
[----:B------:R4:W-:Y:S04]  /*4520*/  @P0 ATOMS.AND RZ, [UR8+0x14], R3 ;  /* 0x00001403ffff098c */ /* 0x0009e8000a800008 */
[----:B------:R4:W-:Y:S01]  /*4530*/  @P0 ATOMS.AND RZ, [UR8+0x18], R2 ;  /* 0x00001802ffff098c */ /* 0x0009e2000a800008 */
[----:B------:R-:W-:Y:S05]  /*4540*/  BRA `(.L_x_79) ;  /* 0x0000000000147947 */ /* 0x000fea0003800000 */
.L_x_78:
[----:B------:R-:W-:Y:S02]  /*4550*/  MOV R2, 0x4570 ;  /* 0x0000457000027802 */ /* 0x000fe40000000f00 */
[----:B---3-5:R-:W-:Y:S05]  /*4560*/  CALL.REL.NOINC `($__internal_0_$__cuda_sm10x_tcgen05_guardrail_trap_col_being_dealloced_not_returned_by_alloc) ;  /* 0x0000004400107944 */ /* 0x028fea0003c00000 */
[----:B------:R-:W-:Y:S05]  /*4570*/  BRA `(.L_x_79) ;  /* 0x0000000000087947 */ /* 0x000fea0003800000 */
.L_x_77:
[----:B------:R-:W-:Y:S02]  /*4580*/  MOV R2, 0x45a0 ;  /* 0x000045a000027802 */ /* 0x000fe40000000f00 */
[----:B---3-5:R-:W-:Y:S05]  /*4590*/  CALL.REL.NOINC `($__internal_2_$__cuda_sm10x_tcgen05_guardrail_trap_unallocated_columns_being_dealloced) ;  /* 0x00000044001c7944 */ /* 0x028fea0003c00000 */
.L_x_79:
[----:B------:R-:W-:Y:S01]  /*45a0*/  NOP ;  /* 0x0000000000007918 */ /* 0x000fe20000000000 */
[----:B----4-:R-:W-:Y:S05]  /*45b0*/  EXIT ;  /* 0x000000000000794d */ /* 0x010fea0003800000 */
.L_x_61:
[----:B------:R-:W-:-:S09]  /*45c0*/  UISETP.NE.OR UP0, UPT, UR22, 0x3, !UP5 ;  /* 0x000000031600788c */ /* 0x000fd2000ef05670 */
[----:B------:R-:W-:Y:S05]  /*45d0*/  BRA.U UP0, `(.L_x_80) ;  /* 0x0000000d00f07547 */ /* 0x000fea000b800000 */
[----:B------:R-:W2:Y:S01]  /*45e0*/  LDCU UR33, c[0x0][0x370] ;  /* 0x00006e00ff2177ac */ /* 0x000ea20008000800 */
[----:B------:R-:W3:Y:S01]  /*45f0*/  LDC.64 R16, c[0x0][0x348] ;  /* 0x0000d200ff107b82 */ /* 0x000ee20000000a00 */
[----:B------:R-:W-:Y:S02]  /*4600*/  HFMA2 R13, -RZ, RZ, 0, 0 ;  /* 0x00000000ff0d7431 */ /* 0x000fe400000001ff */
[----:B------:R-:W-:Y:S01]  /*4610*/  IMAD.MOV.U32 R15, RZ, RZ, 0x1 ;  /* 0x00000001ff0f7424 */ /* 0x000fe200078e00ff */
[----:B------:R-:W2:Y:S01]  /*4620*/  LDCU.128 UR28, c[0x0][0xb10] ;  /* 0x00016200ff1c77ac */ /* 0x000ea20008000c00 */
[----:B------:R-:W-:Y:S01]  /*4630*/  IMAD.MOV.U32 R14, RZ, RZ, RZ ;  /* 0x000000ffff0e7224 */ /* 0x000fe200078e00ff */
[----:B------:R-:W-:Y:S01]  /*4640*/  MOV R7, 0x2000 ;  /* 0x0000200000077802 */ /* 0x000fe20000000f00 */
[----:B------:R-:W4:Y:S01]  /*4650*/  LDCU UR32, c[0x0][0x374] ;  /* 0x00006e80ff2077ac */ /* 0x000f220008000800 */
[----:B------:R-:W1:Y:S01]  /*4660*/  LDC.64 R2, c[0x0][0x888] ;  /* 0x00022200ff027b82 */ /* 0x000e620000000a00 */
[----:B------:R-:W4:Y:S01]  /*4670*/  LDCU UR15, c[0x0][0xb0c] ;  /* 0x00016180ff0f77ac */ /* 0x000f220008000800 */
[----:B------:R-:W4:Y:S06]  /*4680*/  LDCU UR38, c[0x0][0xb20] ;  /* 0x00016400ff2677ac */ /* 0x000f2c0008000800 */
[----:B------:R-:W1:Y:S01]  /*4690*/  LDC.64 R4, c[0x0][0x890] ;  /* 0x00022400ff047b82 */ /* 0x000e620000000a00 */
[----:B------:R-:W3:Y:S01]  /*46a0*/  LDCU UR4, c[0x0][0xb30] ;  /* 0x00016600ff0477ac */ /* 0x000ee20008000800 */
[----:B--2---:R-:W-:-:S02]  /*46b0*/  UIMAD.WIDE.U32 UR6, UR33, UR28, URZ ;  /* 0x0000001c210672a5 */ /* 0x004fc4000f8e00ff */
[----:B----4-:R-:W-:Y:S01]  /*46c0*/  UIMAD.WIDE.U32 UR8, UR32, UR31, URZ ;  /* 0x0000001f200872a5 */ /* 0x010fe2000f8e00ff */
[----:B------:R-:W-:Y:S01]  /*46d0*/  UMOV UR24, 0x400 ;  /* 0x0000040000187882 */ /* 0x000fe20000000000 */
[----:B------:R-:W-:-:S03]  /*46e0*/  UPLOP3.LUT UP3, UPT, UPT, UPT, UPT, 0x40, 0x4 ;  /* 0x000000000004789c */ /* 0x000fc60003f6e870 */
[----:B------:R-:W-:Y:S01]  /*46f0*/  UMOV UR6, UR7 ;  /* 0x0000000700067c82 */ /* 0x000fe20008000000 */
[----:B------:R-:W-:Y:S01]  /*4700*/  UISETP.GE.AND UP0, UPT, UR42, 0x1, UPT ;  /* 0x000000012a00788c */ /* 0x000fe2000bf06270 */
[----:B------:R-:W-:Y:S01]  /*4710*/  UMOV UR34, UR9 ;  /* 0x0000000900227c82 */ /* 0x000fe20008000000 */
[----:B------:R-:W-:Y:S01]  /*4720*/  UISETP.NE.AND UP4, UPT, UR42, 0x1, UPT ;  /* 0x000000012a00788c */ /* 0x000fe2000bf85270 */
[----:B------:R-:W2:Y:S01]  /*4730*/  LDCU.64 UR16, c[0x0][0xb28] ;  /* 0x00016500ff1077ac */ /* 0x000ea20008000a00 */
[----:B------:R-:W-:Y:S02]  /*4740*/  ULEA UR24, UR54, UR24, 0x18 ;  /* 0x0000001836187291 */ /* 0x000fe4000f8ec0ff */
[----:B------:R-:W-:Y:S02]  /*4750*/  UISETP.NE.AND UP6, UPT, UR15, 0x1, UPT ;  /* 0x000000010f00788c */ /* 0x000fe4000bfc5270 */
[----:B------:R-:W-:Y:S02]  /*4760*/  UISETP.NE.AND UP5, UPT, UR30, 0x1, UPT ;  /* 0x000000011e00788c */ /* 0x000fe4000bfa5270 */
[----:B------:R-:W-:-:S02]  /*4770*/  USHF.R.U32.HI UR35, URZ, UR29, UR6 ;  /* 0x0000001dff237299 */ /* 0x000fc40008011606 */
[----:B------:R-:W-:Y:S02]  /*4780*/  USHF.R.U32.HI UR34, URZ, UR38, UR34 ;  /* 0x00000026ff227299 */ /* 0x000fe40008011622 */
[----:B---3--:R-:W-:Y:S01]  /*4790*/  UISETP.NE.AND UP2, UPT, UR4, 0x1, UPT ;  /* 0x000000010400788c */ /* 0x008fe2000bf45270 */
[----:B------:R-:W-:-:S10]  /*47a0*/  UMOV UR12, URZ ;  /* 0x000000ff000c7c82 */ /* 0x000fd40008000000 */
.L_x_89:
[C---:B------:R-:W-:Y:S02]  /*47b0*/  LEA R12, R14.reuse, UR24, 0x3 ;  /* 0x000000180e0c7c11 */ /* 0x040fe4000f8e18ff */
[----:B------:R-:W-:Y:S02]  /*47c0*/  SHF.L.U32 R9, R13, 0x1f, RZ ;  /* 0x0000001f0d097819 */ /* 0x000fe400000006ff */
[----:B------:R-:W-:Y:S02]  /*47d0*/  LEA R10, R14, UR24, 0x4 ;  /* 0x000000180e0a7c11 */ /* 0x000fe4000f8e20ff */
[----:B---3--:R-:W3:Y:S02]  /*47e0*/  SYNCS.PHASECHK.TRANS64.TRYWAIT P0, [R12+URZ+0xa0], R9 ;  /* 0x0000a0090c0075a7 */ /* 0x008ee400080011ff */
[----:B---3--:R-:W-:Y:S05]  /*47f0*/  @!P0 BRA `(.L_x_81) ;  /* 0x0000003c00908947 */ /* 0x008fea0003800000 */
.L_x_159:
[----:B---3--:R-:W3:Y:S01]  /*4800*/  LDS.128 R8, [R10+0x130] ;  /* 0x000130000a087984 */ /* 0x008ee20000000c00 */
[----:B------:R-:W-:Y:S01]  /*4810*/  UISETP.GE.AND UP0, UPT, UR42, 0x1, UPT ;  /* 0x000000012a00788c */ /* 0x000fe2000bf06270 */
[----:B------:R-:W-:Y:S01]  /*4820*/  @!PT LDS RZ, [RZ] ;  /* 0x00000000fffff984 */ /* 0x000fe20000000800 */
[----:B------:R-:W-:Y:S01]  /*4830*/  @!PT LDS RZ, [RZ] ;  /* 0x00000000fffff984 */ /* 0x000fe20000000800 */
[----:B------:R-:W-:Y:S01]  /*4840*/  @!PT LDS RZ, [RZ] ;  /* 0x00000000fffff984 */ /* 0x000fe20000000800 */
[----:B------:R-:W-:Y:S01]  /*4850*/  @!PT LDS RZ, [RZ] ;  /* 0x00000000fffff984 */ /* 0x000fe20000000800 */
[----:B------:R4:W-:Y:S06]  /*4860*/  MEMBAR.ALL.CTA ;  /* 0x0000000000007992 */ /* 0x0009ec0000008000 */
[----:B----4-:R-:W4:Y:S01]  /*4870*/  FENCE.VIEW.ASYNC.S ;  /* 0x00000000000073c6 */ /* 0x010f220000000000 */
[----:B---3--:R-:W-:Y:S11]  /*4880*/  LOP3.LUT P0, RZ, R10, 0x1, RZ, 0xc0, !PT ;  /* 0x000000010aff7812 */ /* 0x008ff6000780c0ff */
[----:B------:R-:W-:Y:S02]  /*4890*/  @!UPT UIADD3 URZ, UPT, UPT, URZ, URZ, URZ ;  /* 0x000000fffffff290 */ /* 0x000fe4000fffe0ff */
[----:B----4-:R-:W-:Y:S01]  /*48a0*/  VOTEU.ANY UP1, P0 ;  /* 0x0000000000ff7886 */ /* 0x010fe20000020100 */
[----:B------:R-:W-:Y:S11]  /*48b0*/  PLOP3.LUT P0, PT, PT, PT, UP1, 0x80, 0x8 ;  /* 0x000000000008781c */ /* 0x000ff60003f0f018 */
[----:B------:R-:W-:Y:S02]  /*48c0*/  @!UPT UIADD3 URZ, UPT, UPT, URZ, URZ, URZ ;  /* 0x000000fffffff290 */ /* 0x000fe4000fffe0ff */
[----:B------:R-:W-:Y:S02]  /*48d0*/  @P0 SHF.R.U32.HI R0, RZ, 0x10, R9 ;  /* 0x00000010ff000819 */ /* 0x000fe40000011609 */
[----:B------:R-:W-:Y:S02]  /*48e0*/  @P0 MOV R6, R8 ;  /* 0x0000000800060202 */ /* 0x000fe40000000f00 */
[----:B------:R-:W-:Y:S01]  /*48f0*/  @P0 R2UR UR4, R0 ;  /* 0x00000000000402ca */ /* 0x000fe200000e0000 */
[----:B------:R-:W-:Y:S01]  /*4900*/  VIADD R0, R12, 0xb0 ;  /* 0x000000b00c007836 */ /* 0x000fe20000000000 */
[----:B------:R-:W-:Y:S02]  /*4910*/  @P0 LOP3.LUT R8, R9, 0xffff, RZ, 0xc0, !PT ;  /* 0x0000ffff09080812 */ /* 0x000fe400078ec0ff */
[----:B------:R-:W-:Y:S02]  /*4920*/  @P0 R2UR UR6, R6 ;  /* 0x00000000060602ca */ /* 0x000fe400000e0000 */
[----:B------:R-:W-:Y:S02]  /*4930*/  PRMT R0, RZ, 0x654, R0 ;  /* 0x00000654ff007816 */ /* 0x000fe40000000000 */
[----:B------:R-:W-:Y:S02]  /*4940*/  @P0 R2UR UR5, R8 ;  /* 0x00000000080502ca */ /* 0x000fe400000e0000 */
[----:B------:R3:W-:Y:S03]  /*4950*/  SYNCS.ARRIVE.TRANS64.RED.A1T0 RZ, [R0+URZ], RZ ;  /* 0x000000ff00ff79a7 */ /* 0x0007e600081004ff */
[----:B------:R-:W-:Y:S04]  /*4960*/  @UP1 UMOV UR27, UR4 ;  /* 0x00000004001b1c82 */ /* 0x000fe80008000000 */
[----:B------:R-:W-:Y:S04]  /*4970*/  @UP1 UMOV UR14, UR6 ;  /* 0x00000006000e1c82 */ /* 0x000fe80008000000 */
[----:B------:R-:W-:Y:S01]  /*4980*/  @UP1 UMOV UR13, UR5 ;  /* 0x00000005000d1c82 */ /* 0x000fe20008000000 */
[----:B------:R-:W-:Y:S05]  /*4990*/  BRA.U !UP0, `(.L_x_82) ;  /* 0x0000000108a47547 */ /* 0x000fea000b800000 */
[----:B------:R-:W-:Y:S02]  /*49a0*/  UIMAD.WIDE.U32 UR8, UR13, UR31, URZ ;  /* 0x0000001f0d0872a5 */ /* 0x000fe4000f8e00ff */
[----:B------:R-:W-:Y:S02]  /*49b0*/  UIMAD.WIDE.U32 UR10, UR14, UR28, URZ ;  /* 0x0000001c0e0a72a5 */ /* 0x000fe4000f8e00ff */
[----:B------:R-:W-:Y:S02]  /*49c0*/  USEL UR4, UR32, UR34, !UP5 ;  /* 0x0000002220047287 */ /* 0x000fe4000e800000 */
[----:B------:R-:W-:Y:S02]  /*49d0*/  USEL UR7, UR33, UR35, !UP6 ;  /* 0x0000002321077287 */ /* 0x000fe4000f000000 */
[----:B--2---:R-:W-:Y:S02]  /*49e0*/  UIMAD.WIDE.U32 UR18, UR4, UR16, URZ ;  /* 0x00000010041272a5 */ /* 0x004fe4000f8e00ff */
[----:B------:R-:W-:Y:S01]  /*49f0*/  UIMAD.WIDE.U32 UR20, UR7, UR16, URZ ;  /* 0x00000010071472a5 */ /* 0x000fe2000f8e00ff */
[----:B------:R-:W-:Y:S02]  /*4a00*/  UMOV UR5, UR9 ;  /* 0x0000000900057c82 */ /* 0x000fe40008000000 */
[----:B------:R-:W-:Y:S03]  /*4a10*/  USHF.R.U32.HI UR6, URZ, UR38, UR5 ;  /* 0x00000026ff067299 */ /* 0x000fe60008011605 */
[----:B------:R-:W-:Y:S01]  /*4a20*/  UMOV UR5, UR11 ;  /* 0x0000000b00057c82 */ /* 0x000fe20008000000 */
[----:B------:R-:W-:Y:S02]  /*4a30*/  USEL UR6, UR13, UR6, !UP5 ;  /* 0x000000060d067287 */ /* 0x000fe4000e800000 */
[----:B------:R-:W-:Y:S02]  /*4a40*/  USHF.R.U32.HI UR8, URZ, UR29, UR5 ;  /* 0x0000001dff087299 */ /* 0x000fe40008011605 */
[----:B------:R-:W-:Y:S01]  /*4a50*/  UIMAD.WIDE.U32 UR10, UR6, UR16, URZ ;  /* 0x00000010060a72a5 */ /* 0x000fe2000f8e00ff */
[----:B------:R-:W-:Y:S02]  /*4a60*/  UMOV UR5, UR19 ;  /* 0x0000001300057c82 */ /* 0x000fe40008000000 */
[----:B------:R-:W-:Y:S03]  /*4a70*/  @UP4 USHF.R.U32.HI UR4, URZ, UR17, UR5 ;  /* 0x00000011ff044299 */ /* 0x000fe60008011605 */
[----:B------:R-:W-:Y:S01]  /*4a80*/  UMOV UR5, UR21 ;  /* 0x0000001500057c82 */ /* 0x000fe20008000000 */
[----:B------:R-:W-:Y:S02]  /*4a90*/  UIMAD UR4, UR42, UR4, URZ ;  /* 0x000000042a0472a4 */ /* 0x000fe4000f8e02ff */
[----:B------:R-:W-:Y:S02]  /*4aa0*/  @UP4 USHF.R.U32.HI UR7, URZ, UR17, UR5 ;  /* 0x00000011ff074299 */ /* 0x000fe40008011605 */
[----:B------:R-:W-:Y:S02]  /*4ab0*/  USEL UR5, UR14, UR8, !UP6 ;  /* 0x000000080e057287 */ /* 0x000fe4000f000000 */
[----:B------:R-:W-:Y:S02]  /*4ac0*/  UIMAD UR8, UR42, UR7, URZ ;  /* 0x000000072a0872a4 */ /* 0x000fe4000f8e02ff */
[----:B------:R-:W-:Y:S03]  /*4ad0*/  UISETP.GE.AND UP0, UPT, UR6, UR4, UPT ;  /* 0x000000040600728c */ /* 0x000fe6000bf06270 */
[----:B------:R-:W-:Y:S01]  /*4ae0*/  UMOV UR4, UR11 ;  /* 0x0000000b00047c82 */ /* 0x000fe20008000000 */
[----:B------:R-:W-:Y:S02]  /*4af0*/  UISETP.GE.OR UP0, UPT, UR5, UR8, UP0 ;  /* 0x000000080500728c */ /* 0x000fe40008706670 */
[----:B------:R-:W-:Y:S02]  /*4b00*/  USHF.R.U32.HI UR4, URZ, UR17, UR4 ;  /* 0x00000011ff047299 */ /* 0x000fe40008011604 */
[----:B------:R-:W-:Y:S02]  /*4b10*/  UIMAD.WIDE.U32 UR8, UR5, UR16, URZ ;  /* 0x00000010050872a5 */ /* 0x000fe4000f8e00ff */
[----:B------:R-:W-:Y:S04]  /*4b20*/  USEL UR10, UR6, UR4, !UP4 ;  /* 0x00000004060a7287 */ /* 0x000fe8000e000000 */
[----:B------:R-:W-:Y:S01]  /*4b30*/  UIADD3 UR11, UPT, UPT, -UR10, URZ, URZ ;  /* 0x000000ff0a0b7290 */ /* 0x000fe2000fffe1ff */
[----:B------:R-:W-:Y:S02]  /*4b40*/  @!UP0 UMOV UR4, UR9 ;  /* 0x0000000900048c82 */ /* 0x000fe40008000000 */
[----:B------:R-:W-:Y:S02]  /*4b50*/  @!UP0 USHF.R.U32.HI UR4, URZ, UR17, UR4 ;  /* 0x00000011ff048299 */ /* 0x000fe40008011604 */
[----:B------:R-:W-:Y:S02]  /*4b60*/  UIMAD UR8, UR42, UR11, UR6 ;  /* 0x0000000b2a0872a4 */ /* 0x000fe4000f8e0206 */
[----:B------:R-:W-:Y:S04]  /*4b70*/  @!UP0 USEL UR4, UR5, UR4, !UP4 ;  /* 0x0000000405048287 */ /* 0x000fe8000e000000 */
[----:B------:R-:W-:Y:S02]  /*4b80*/  @!UP0 UIMAD UR8, UR7, UR8, UR4 ;  /* 0x00000008070882a4 */ /* 0x000fe4000f8e0204 */
[----:B------:R-:W-:Y:S02]  /*4b90*/  @!UP0 UIADD3 UR9, UPT, UPT, UR10, -UR4, URZ ;  /* 0x800000040a098290 */ /* 0x000fe4000fffe0ff */
[----:B------:R-:W-:Y:S02]  /*4ba0*/  UIADD3 UR4, UPT, UPT, -UR5, URZ, URZ ;  /* 0x000000ff05047290 */ /* 0x000fe4000fffe1ff */
[----:B------:R-:W-:Y:S02]  /*4bb0*/  UIADD3 UR7, UPT, UPT, -UR6, URZ, URZ ;  /* 0x000000ff06077290 */ /* 0x000fe4000fffe1ff */
[----:B------:R-:W-:Y:S02]  /*4bc0*/  @!UP0 UIMAD UR6, UR9, UR42, UR5 ;  /* 0x0000002a090682a4 */ /* 0x000fe4000f8e0205 */
[----:B------:R-:W-:Y:S02]  /*4bd0*/  UIMAD UR14, UR15, UR4, UR14 ;  /* 0x000000040f0e72a4 */ /* 0x000fe4000f8e020e */
[----:B------:R-:W-:Y:S01]  /*4be0*/  UIMAD UR13, UR30, UR7, UR13 ;  /* 0x000000071e0d72a4 */ /* 0x000fe2000f8e020d */
[----:B------:R-:W-:Y:S02]  /*4bf0*/  @!UP0 UMOV UR5, UR8 ;  /* 0x0000000800058c82 */ /* 0x000fe40008000000 */
[----:B------:R-:W-:Y:S02]  /*4c00*/  UIMAD UR14, UR5, UR15, UR14 ;  /* 0x0000000f050e72a4 */ /* 0x000fe4000f8e020e */
[----:B------:R-:W-:Y:S11]  /*4c10*/  UIMAD UR13, UR6, UR30, UR13 ;  /* 0x0000001e060d72a4 */ /* 0x000ff6000f8e020d */
[----:B------:R-:W-:Y:S01]  /*4c20*/  @!UPT UIADD3 URZ, UPT, UPT, URZ, URZ, URZ ;  /* 0x000000fffffff290 */ /* 0x000fe2000fffe0ff */
.L_x_82:
[----:B------:R-:W4:Y:S01]  /*4c30*/  @!UP2 LDCU.128 UR20, c[0x0][0xb10] ;  /* 0x00016200ff14a7ac */ /* 0x000f220008000c00 */
[C---:B-1----:R-:W-:Y:S02]  /*4c40*/  ISETP.NE.U32.AND P1, PT, R4.reuse, RZ, PT ;  /* 0x000000ff0400720c */ /* 0x042fe40003f25070 */
[----:B------:R-:W-:Y:S02]  /*4c50*/  ISETP.NE.U32.AND P0, PT, R4, RZ, PT ;  /* 0x000000ff0400720c */ /* 0x000fe40003f05070 */
[C---:B------:R-:W-:Y:S02]  /*4c60*/  ISETP.NE.AND.EX P1, PT, R5.reuse, RZ, PT, P1 ;  /* 0x000000ff0500720c */ /* 0x040fe40003f25310 */
[----:B------:R-:W-:Y:S01]  /*4c70*/  ISETP.NE.AND.EX P0, PT, R5, RZ, PT, P0 ;  /* 0x000000ff0500720c */ /* 0x000fe20003f05300 */
[----:B------:R-:W1:Y:S01]  /*4c80*/  @!UP2 LDCU UR5, c[0x0][0xb0c] ;  /* 0x00016180ff05a7ac */ /* 0x000e620008000800 */
[----:B------:R-:W-:Y:S02]  /*4c90*/  USHF.L.U32 UR11, UR25, 0x6, URZ ;  /* 0x00000006190b7899 */ /* 0x000fe400080006ff */
[----:B------:R-:W-:Y:S02]  /*4ca0*/  USHF.L.U32 UR10, UR26, 0x6, URZ ;  /* 0x000000061a0a7899 */ /* 0x000fe400080006ff */
[----:B----4-:R-:W-:Y:S07]  /*4cb0*/  UIMAD.WIDE.U32 UR6, UR14, UR20, URZ ;  /* 0x000000140e0672a5 */ /* 0x010fee000f8e00ff */
[----:B------:R-:W-:Y:S01]  /*4cc0*/  @!UP2 UMOV UR4, UR7 ;  /* 0x000000070004ac82 */ /* 0x000fe20008000000 */
[----:B-1----:R-:W-:Y:S02]  /*4cd0*/  @!UP2 UISETP.NE.AND UP0, UPT, UR5, 0x1, UPT ;  /* 0x000000010500a88c */ /* 0x002fe4000bf05270 */
[----:B------:R-:W-:Y:S02]  /*4ce0*/  @!UP2 USHF.R.U32.HI UR4, URZ, UR21, UR4 ;  /* 0x00000015ff04a299 */ /* 0x000fe40008011604 */
[----:B------:R-:W-:Y:S02]  /*4cf0*/  UIMAD.WIDE.U32 UR6, UR13, UR23, URZ ;  /* 0x000000170d0672a5 */ /* 0x000fe4000f8e00ff */
[----:B------:R-:W-:Y:S02]  /*4d00*/  @!UP2 USEL UR8, UR14, UR4, !UP0 ;  /* 0x000000040e08a287 */ /* 0x000fe4000c000000 */
[----:B------:R-:W-:Y:S03]  /*4d10*/  @!UP2 UISETP.NE.AND UP0, UPT, UR22, 0x1, UPT ;  /* 0x000000011600a88c */ /* 0x000fe6000bf05270 */
[----:B------:R-:W-:Y:S02]  /*4d20*/  @!UP2 UMOV UR6, UR7 ;  /* 0x000000070006ac82 */ /* 0x000fe40008000000 */
[----:B------:R-:W1:Y:S02]  /*4d30*/  @!UP2 LDCU UR4, c[0x0][0xb20] ;  /* 0x00016400ff04a7ac */ /* 0x000e640008000800 */
[----:B-1----:R-:W-:Y:S04]  /*4d40*/  @!UP2 USHF.R.U32.HI UR6, URZ, UR4, UR6 ;  /* 0x00000004ff06a299 */ /* 0x002fe80008011606 */
[----:B------:R-:W-:Y:S04]  /*4d50*/  @!UP2 USEL UR6, UR13, UR6, !UP0 ;  /* 0x000000060d06a287 */ /* 0x000fe8000c000000 */
[----:B------:R-:W-:Y:S02]  /*4d60*/  @!UP2 UIADD3 UR4, UPT, UPT, -UR8, UR6, URZ ;  /* 0x000000060804a290 */ /* 0x000fe4000fffe1ff */
[----:B------:R-:W-:Y:S02]  /*4d70*/  @!UP2 UIADD3 UR6, UPT, UPT, UR8, -UR6, URZ ;  /* 0x800000060806a290 */ /* 0x000fe4000fffe0ff */
[----:B------:R-:W-:Y:S02]  /*4d80*/  @!UP2 UIMAD UR14, UR4, UR5, UR14 ;  /* 0x00000005040ea2a4 */ /* 0x000fe4000f8e020e */
[----:B------:R-:W-:Y:S01]  /*4d90*/  @!UP2 UIMAD UR13, UR6, UR22, UR13 ;  /* 0x00000016060da2a4 */ /* 0x000fe2000f8e020d */
[----:B------:R-:W-:Y:S11]  /*4da0*/  BRA.U UP3, `(.L_x_83) ;  /* 0x0000000103107547 */ /* 0x000ff6000b800000 */
[----:B---3--:R-:W-:Y:S04]  /*4db0*/  MOV R0, UR37 ;  /* 0x0000002500007c02 */ /* 0x008fe80008000f00 */
[----:B------:R-:W-:Y:S04]  /*4dc0*/  SHF.L.U32 R9, R0, 0x1f, RZ ;  /* 0x0000001f00097819 */ /* 0x000fe800000006ff */
[----:B------:R-:W1:Y:S02]  /*4dd0*/  SYNCS.PHASECHK.TRANS64.TRYWAIT P2, [UR24+0x98], R9 ;  /* 0x00009809ff0075a7 */ /* 0x000e640008041118 */
[----:B-1----:R-:W-:Y:S05]  /*4de0*/  @!P2 BRA `(.L_x_84) ;  /* 0x000000380028a947 */ /* 0x002fea0003800000 */
.L_x_83:
[----:B------:R-:W-:Y:S05]  /*4df0*/  @!P1 BRA `(.L_x_85) ;  /* 0x0000000000309947 */ /* 0x000fea0003800000 */
[----:B------:R-:W-:Y:S01]  /*4e00*/  ISETP.NE.U32.AND P1, PT, R2, RZ, PT ;  /* 0x000000ff0200720c */ /* 0x000fe20003f25070 */
[----:B------:R-:W4:Y:S01]  /*4e10*/  LDCU.64 UR4, c[0x0][0x358] ;  /* 0x00006b00ff0477ac */ /* 0x000f220008000a00 */
[----:B------:R-:W-:Y:S02]  /*4e20*/  IMAD.MOV.U32 R61, RZ, RZ, 0x1 ;  /* 0x00000001ff3d7424 */ /* 0x000fe400078e00ff */
[----:B------:R-:W-:Y:S11]  /*4e30*/  ISETP.NE.AND.EX P1, PT, R3, RZ, PT, P1 ;  /* 0x000000ff0300720c */ /* 0x000ff60003f25310 */
[----:B------:R-:W-:Y:S02]  /*4e40*/  @!UPT UIADD3 URZ, UPT, UPT, URZ, URZ, URZ ;  /* 0x000000fffffff290 */ /* 0x000fe4000fffe0ff */
[----:B-1----:R-:W1:Y:S01]  /*4e50*/  @P1 LDC.64 R8, c[0x0][0x888] ;  /* 0x00022200ff081b82 */ /* 0x002e620000000a00 */
[----:B---3--:R-:W-:Y:S04]  /*4e60*/  @P1 IMAD R0, R4, UR36, RZ ;  /* 0x0000002404001c24 */ /* 0x008fe8000f8e02ff */
[----:B-1----:R-:W-:Y:S04]  /*4e70*/  @P1 IMAD.WIDE R8, R0, 0x4, R8 ;  /* 0x0000000400081825 */ /* 0x002fe800078e0208 */
[----:B------:R-:W-:Y:S01]  /*4e80*/  HFMA2 R0, -RZ, RZ, 0, 5.9604644775390625e-08 ;  /* 0x00000001ff007431 */ /* 0x000fe200000001ff */
[----:B----45:R4:W5:Y:S04]  /*4e90*/  @P1 LDG.E R27, desc[UR4][R8.64] ;  /* 0x00000004081b1981 */ /* 0x030968000c1e1900 */
[----:B------:R-:W-:Y:S01]  /*4ea0*/  @!P1 PRMT R61, R0, 0x7610, R61 ;  /* 0x00007610003d9816 */ /* 0x000fe2000000003d */
[----:B----4-:R-:W1:Y:S06]  /*4eb0*/  @!P1 LDC R27, c[0x0][0x880] ;  /* 0x00022000ff1b9b82 */ /* 0x010e6c0000000800 */
.L_x_85:
[----:B-1---5:R-:W-:Y:S01]  /*4ec0*/  @!P0 FSETP.EQ.AND P1, PT, R27, RZ, PT ;  /* 0x000000ff1b00820b */ /* 0x022fe20003f22000 */
[----:B------:R-:W-:Y:S01]  /*4ed0*/  @!UPT UIADD3 URZ, UPT, UPT, URZ, URZ, URZ ;  /* 0x000000fffffff290 */ /* 0x000fe2000fffe0ff */
[----:B------:R-:W-:Y:S11]  /*4ee0*/  @!P0 BRA `(.L_x_86) ;  /* 0x0000000000188947 */ /* 0x000ff60003800000 */
[----:B------:R-:W-:Y:S02]  /*4ef0*/  LOP3.LUT P0, RZ, R61, 0xff, RZ, 0xc0, !PT ;  /* 0x000000ff3dff7812 */ /* 0x000fe4000780c0ff */
[----:B------:R-:W-:Y:S04]  /*4f00*/  ISETP.NE.U32.AND P1, PT, R2, RZ, PT ;  /* 0x000000ff0200720c */ /* 0x000fe80003f25070 */
[----:B------:R-:W-:Y:S04]  /*4f10*/  ISETP.NE.AND.EX P1, PT, R3, RZ, PT, P1 ;  /* 0x000000ff0300720c */ /* 0x000fe80003f25310 */
[----:B------:R-:W-:Y:S03]  /*4f20*/  PLOP3.LUT P1, PT, P1, PT, PT, 0x8, 0x80 ;  /* 0x000000000080781c */ /* 0x000fe60000f2e170 */
[----:B------:R-:W-:Y:S11]  /*4f30*/  @P0 FSETP.EQ.AND P1, PT, R27, RZ, PT ;  /* 0x000000ff1b00020b */ /* 0x000ff60003f22000 */
[----:B------:R-:W-:Y:S02]  /*4f40*/  @!UPT UIADD3 URZ, UPT, UPT, URZ, URZ, URZ ;  /* 0x000000fffffff290 */ /* 0x000fe4000fffe0ff */
.L_x_86:
[----:B------:R-:W-:Y:S01]  /*4f50*/  ULEA UR4, UR12, UR24, 0x3 ;  /* 0x000000180c047291 */ /* 0x000fe2000f8e18ff */
[----:B------:R-:W-:Y:S02]  /*4f60*/  SHF.L.U32 R9, R15, 0x1f, RZ ;  /* 0x0000001f0f097819 */ /* 0x000fe400000006ff */
[----:B------:R-:W-:Y:S04]  /*4f70*/  ELECT P0, URZ, PT ;  /* 0x0000000000ff782f */ /* 0x000fe80003800000 */
[----:B------:R-:W-:Y:S02]  /*4f80*/  PLOP3.LUT P1, PT, P1, P0, PT, 0xf2, 0x2f ;  /* 0x00000000002f781c */ /* 0x000fe40000f21e72 */
[----:B------:R-:W1:Y:S11]  /*4f90*/  SYNCS.PHASECHK.TRANS64.TRYWAIT P2, [UR4+0x78], R9 ;  /* 0x00007809ff0075a7 */ /* 0x000e760008041104 */
[----:B------:R-:W-:Y:S05]  /*4fa0*/  @!P1 IADD3 R8, P0, PT, R16, 0x580, RZ ;  /* 0x0000058010089810 */ /* 0x000fea0007f1e0ff */
[----:B------:R-:W-:Y:S01]  /*4fb0*/  @!P1 IMAD.X R6, RZ, RZ, R17, P0 ;  /* 0x000000ffff069224 */ /* 0x000fe200000e0611 */
[----:B-1----:R-:W-:Y:S07]  /*4fc0*/  @!P2 BRA `(.L_x_87) ;  /* 0x0000003400c8a947 */ /* 0x002fee0003800000 */
.L_x_162:
[----:B------:R-:W-:Y:S01]  /*4fd0*/  @!P1 R2UR UR7, R6 ;  /* 0x00000000060792ca */ /* 0x000fe200000e0000 */
[----:B------:R-:W-:Y:S01]  /*4fe0*/  UIADD3 UR5, UPT, UPT, UR12, 0x1, URZ ;  /* 0x000000010c057890 */ /* 0x000fe2000fffe0ff */
[----:B------:R-:W-:Y:S01]  /*4ff0*/  @!P1 R2UR UR6, R8 ;  /* 0x00000000080692ca */ /* 0x000fe200000e0000 */
[----:B------:R-:W-:Y:S01]  /*5000*/  UIADD3 UR9, UPT, UPT, UR4, 0x60, URZ ;  /* 0x0000006004097890 */ /* 0x000fe2000fffe0ff */
[----:B------:R-:W-:Y:S01]  /*5010*/  @!P1 IMAD.MOV.U32 R6, RZ, RZ, 0x2000 ;  /* 0x00002000ff069424 */ /* 0x000fe200078e00ff */
[----:B------:R-:W-:Y:S01]  /*5020*/  UISETP.NE.AND UP0, UPT, UR5, 0x3, UPT ;  /* 0x000000030500788c */ /* 0x000fe2000bf05270 */
[----:B------:R-:W-:Y:S01]  /*5030*/  VIADD R14, R14, 0x1 ;  /* 0x000000010e0e7836 */ /* 0x000fe20000000000 */
[----:B------:R-:W-:Y:S01]  /*5040*/  UMOV UR22, 0x0 ;  /* 0x0000000000167882 */ /* 0x000fe20000000000 */
[----:B------:R-:W-:Y:S01]  /*5050*/  UMOV UR23, 0x10000000 ;  /* 0x1000000000177882 */ /* 0x000fe20000000000 */
[----:B------:R-:W-:Y:S04]  /*5060*/  UPRMT UR20, UR54, 0x654, UR9 ;  /* 0x0000065436147896 */ /* 0x000fe80008000009 */
[----:B-1----:R-:W-:Y:S01]  /*5070*/  IMAD.U32 R9, RZ, RZ, UR7 ;  /* 0x00000007ff097e24 */ /* 0x002fe2000f8e00ff */
[----:B------:R-:W-:Y:S01]  /*5080*/  USEL UR7, URZ, 0x1, UP0 ;  /* 0x00000001ff077887 */ /* 0x000fe20008000000 */
[----:B------:R-:W-:Y:S01]  /*5090*/  IMAD.U32 R8, RZ, RZ, UR6 ;  /* 0x00000006ff087e24 */ /* 0x000fe2000f8e00ff */
[----:B------:R-:W-:Y:S02]  /*50a0*/  USEL UR6, UR5, URZ, UP0 ;  /* 0x000000ff05067287 */ /* 0x000fe40008000000 */
[----:B------:R-:W-:Y:S01]  /*50b0*/  VOTEU.ALL UP0, P1 ;  /* 0x0000000000ff7886 */ /* 0x000fe20000800000 */
[----:B------:R-:W-:Y:S02]  /*50c0*/  @!P1 R2UR UR19, R9 ;  /* 0x00000000091392ca */ /* 0x000fe400000e0000 */
[----:B------:R-:W-:Y:S02]  /*50d0*/  @!P1 R2UR UR18, R8 ;  /* 0x00000000081292ca */ /* 0x000fe400000e0000 */
[----:B------:R-:W-:Y:S01]  /*50e0*/  @!UP0 ULEA UR5, UR12, UR24, 0xd ;  /* 0x000000180c058291 */ /* 0x000fe2000f8e68ff */
[----:B------:R-:W-:Y:S02]  /*50f0*/  LOP3.LUT R15, R15, UR7, RZ, 0x3c, !PT ;  /* 0x000000070f0f7c12 */ /* 0x000fe4000f8e3cff */
[----:B------:R-:W-:Y:S01]  /*5100*/  UMOV UR12, UR36 ;  /* 0x00000024000c7c82 */ /* 0x000fe20008000000 */
[----:B------:R-:W-:Y:S01]  /*5110*/  @!UP0 UIADD3 UR8, UPT, UPT, UR5, 0x400, URZ ;  /* 0x0000040005088890 */ /* 0x000fe2000fffe0ff */
[----:B---3--:R-:W-:Y:S01]  /*5120*/  SHF.L.U32 R0, R15, 0x1f, RZ ;  /* 0x0000001f0f007819 */ /* 0x008fe200000006ff */
[----:B------:R-:W-:Y:S01]  /*5130*/  VOTEU.ALL UP0, P1 ;  /* 0x0000000000ff7886 */ /* 0x000fe20000800000 */
[----:B------:R-:W-:Y:S06]  /*5140*/  ULEA UR5, UR6, UR24, 0x3 ;  /* 0x0000001806057291 */ /* 0x000fec000f8e18ff */
[----:B------:R1:W-:Y:S01]  /*5150*/  @!UP0 UTMALDG.3D [UR8], [UR18], desc[UR22] ;  /* 0x00001608120085b4 */ /* 0x0003e20008011000 */
[----:B------:R1:W-:Y:S01]  /*5160*/  @!P1 SYNCS.ARRIVE.TRANS64.RED.A0TR RZ, [UR4+0x60], R6 ;  /* 0x00006006ffff99a7 */ /* 0x0003e20008300404 */
[----:B------:R-:W-:Y:S01]  /*5170*/  SYNCS.ARRIVE.TRANS64.RED.A1T0 RZ, [UR20], RZ ;  /* 0x000000ffffff79a7 */ /* 0x000fe20008100414 */
[----:B------:R-:W3:Y:S02]  /*5180*/  SYNCS.PHASECHK.TRANS64.TRYWAIT P0, [UR5+0x78], R0 ;  /* 0x00007800ff0075a7 */ /* 0x000ee40008001105 */
[----:B-1-3--:R-:W-:Y:S05]  /*5190*/  @!P0 BRA `(.L_x_88) ;  /* 0x00000034006c8947 */ /* 0x00afea0003800000 */
.L_x_164:
[----:B------:R-:W-:Y:S01]  /*51a0*/  UIADD3 UR9, UPT, UPT, UR5, 0x60, URZ ;  /* 0x0000006005097890 */ /* 0x000fe2000fffe0ff */
[----:B------:R-:W-:Y:S01]  /*51b0*/  @!P1 IADD3 R6, P0, PT, R16, 0x580, RZ ;  /* 0x0000058010069810 */ /* 0x000fe20007f1e0ff */
[----:B------:R-:W-:Y:S01]  /*51c0*/  UPLOP3.LUT UP3, UPT, UPT, UPT, UPT, 0x80, 0x8 ;  /* 0x000000000008789c */ /* 0x000fe20003f6f070 */
[----:B------:R-:W-:Y:S01]  /*51d0*/  R2UR UR23, R63 ;  /* 0x000000003f1772ca */ /* 0x000fe200000e0000 */
[----:B------:R-:W-:Y:S01]  /*51e0*/  UMOV UR20, 0x0 ;  /* 0x0000000000147882 */ /* 0x000fe20000000000 */
[----:B------:R-:W-:Y:S01]  /*51f0*/  @!P1 R2UR UR7, R6 ;  /* 0x00000000060792ca */ /* 0x000fe200000e0000 */
[----:B-1----:R-:W-:Y:S01]  /*5200*/  @!P1 IMAD.X R0, RZ, RZ, R17, P0 ;  /* 0x000000ffff009224 */ /* 0x002fe200000e0611 */
[----:B------:R-:W-:Y:S01]  /*5210*/  UMOV UR21, 0x10000000 ;  /* 0x1000000000157882 */ /* 0x000fe20000000000 */
[----:B------:R-:W-:Y:S01]  /*5220*/  UMOV UR12, UR36 ;  /* 0x00000024000c7c82 */ /* 0x000fe20008000000 */
[----:B------:R-:W-:Y:S01]  /*5230*/  VOTEU.ALL UP0, P1 ;  /* 0x0000000000ff7886 */ /* 0x000fe20000800000 */
[----:B------:R-:W-:Y:S01]  /*5240*/  R2UR UR22, R64 ;  /* 0x00000000401672ca */ /* 0x000fe200000e0000 */
[----:B------:R-:W-:Y:S01]  /*5250*/  UMOV UR36, UR27 ;  /* 0x0000001b00247c82 */ /* 0x000fe20008000000 */
[----:B------:R-:W-:Y:S02]  /*5260*/  @!P1 R2UR UR4, R0 ;  /* 0x00000000000492ca */ /* 0x000fe400000e0000 */
[----:B------:R-:W-:Y:S01]  /*5270*/  @!UP0 UIADD3 UR10, UPT, UPT, UR10, 0x20, URZ ;  /* 0x000000200a0a8890 */ /* 0x000fe2000fffe0ff */
[C---:B------:R-:W-:Y:S01]  /*5280*/  ISETP.NE.AND P0, PT, R14.reuse, 0x2, PT ;  /* 0x000000020e00780c */ /* 0x040fe20003f05270 */
[----:B------:R-:W-:Y:S02]  /*5290*/  UIADD3 UR26, UPT, UPT, UR13, UR23, URZ ;  /* 0x000000170d1a7290 */ /* 0x000fe4000fffe0ff */
[----:B------:R-:W-:Y:S01]  /*52a0*/  IMAD.U32 R8, RZ, RZ, UR7 ;  /* 0x00000007ff087e24 */ /* 0x000fe2000f8e00ff */
[----:B------:R-:W-:Y:S02]  /*52b0*/  SEL R0, RZ, 0x1, P0 ;  /* 0x00000001ff007807 */ /* 0x000fe40000000000 */
[----:B------:R-:W-:Y:S02]  /*52c0*/  SEL R14, R14, RZ, P0 ;  /* 0x000000ff0e0e7207 */ /* 0x000fe40000000000 */
[----:B------:R-:W-:Y:S01]  /*52d0*/  @!P1 R2UR UR18, R8 ;  /* 0x00000000081292ca */ /* 0x000fe200000e0000 */
[----:B------:R-:W-:Y:S01]  /*52e0*/  UIADD3 UR25, UPT, UPT, UR14, UR22, URZ ;  /* 0x000000160e197290 */ /* 0x000fe2000fffe0ff */
[----:B------:R-:W-:Y:S01]  /*52f0*/  IMAD.U32 R9, RZ, RZ, UR4 ;  /* 0x00000004ff097e24 */ /* 0x000fe2000f8e00ff */
[----:B------:R-:W-:Y:S01]  /*5300*/  @!UP0 ULEA UR4, UR6, UR24, 0xd ;  /* 0x0000001806048291 */ /* 0x000fe2000f8e68ff */
[----:B------:R-:W-:Y:S03]  /*5310*/  LOP3.LUT R13, R13, R0, RZ, 0x3c, !PT ;  /* 0x000000000d0d7212 */ /* 0x000fe600078e3cff */
[----:B------:R-:W-:Y:S01]  /*5320*/  @!P1 R2UR UR19, R9 ;  /* 0x00000000091392ca */ /* 0x000fe200000e0000 */
[----:B------:R-:W-:Y:S01]  /*5330*/  @!UP0 UIADD3 UR8, UPT, UPT, UR4, 0x400, URZ ;  /* 0x0000040004088890 */ /* 0x000fe2000fffe0ff */
[----:B------:R-:W-:Y:S01]  /*5340*/  VOTEU.ALL UP0, P1 ;  /* 0x0000000000ff7886 */ /* 0x000fe20000800000 */
[----:B------:R-:W-:Y:S10]  /*5350*/  UPRMT UR4, UR54, 0x654, UR9 ;  /* 0x0000065436047896 */ /* 0x000ff40008000009 */
[----:B------:R1:W-:Y:S01]  /*5360*/  @!UP0 UTMALDG.3D [UR8], [UR18], desc[UR20] ;  /* 0x00001408120085b4 */ /* 0x0003e20008011000 */
[----:B------:R3:W-:Y:S01]  /*5370*/  @!P1 SYNCS.ARRIVE.TRANS64.RED.A0TR RZ, [UR5+0x60], R7 ;  /* 0x00006007ffff99a7 */ /* 0x0007e20008300405 */
[----:B------:R-:W-:Y:S01]  /*5380*/  SYNCS.ARRIVE.TRANS64.RED.A1T0 RZ, [UR4], RZ ;  /* 0x000000ffffff79a7 */ /* 0x000fe20008100404 */
[----:B------:R-:W-:Y:S04]  /*5390*/  UIADD3 UR4, UPT, UPT, UR6, 0x1, URZ ;  /* 0x0000000106047890 */ /* 0x000fe8000fffe0ff */
[----:B------:R-:W-:Y:S04]  /*53a0*/  UISETP.NE.AND UP0, UPT, UR4, 0x3, UPT ;  /* 0x000000030400788c */ /* 0x000fe8000bf05270 */
[----:B------:R-:W-:Y:S06]  /*53b0*/  USEL UR5, URZ, 0x1, UP0 ;  /* 0x00000001ff057887 */ /* 0x000fec0008000000 */
[----:B------:R-:W-:Y:S01]  /*53c0*/  LOP3.LUT R15, R15, UR5, RZ, 0x3c, !PT ;  /* 0x000000050f0f7c12 */ /* 0x000fe2000f8e3cff */
[----:B-1----:R-:W-:Y:S01]  /*53d0*/  USEL UR12, UR4, URZ, UP0 ;  /* 0x000000ff040c7287 */ /* 0x002fe20008000000 */
[----:B------:R-:W-:Y:S11]  /*53e0*/  BRA.U UP1, `(.L_x_89) ;  /* 0xfffffff101f07547 */ /* 0x000ff6000b83ffff */
[----:B------:R-:W-:Y:S01]  /*53f0*/  UIADD3 UR24, UPT, UPT, UR24, 0x78, URZ ;  /* 0x0000007818187890 */ /* 0x000fe2000fffe0ff */
[----:B------:R-:W-:-:S03]  /*5400*/  SHF.L.U32 R3, R15, 0x1f, RZ ;  /* 0x0000001f0f037819 */ /* 0x000fc600000006ff */
[----:B------:R-:W-:-:S09]  /*5410*/  ULEA UR4, UR12, UR24, 0x3 ;  /* 0x000000180c047291 */ /* 0x000fd2000f8e18ff */
[----:B------:R-:W1:Y:S02]  /*5420*/  SYNCS.PHASECHK.TRANS64.TRYWAIT P0, [UR4], R3 ;  /* 0x00000003ff0075a7 */ /* 0x000e640008001104 */
[----:B-1----:R-:W-:Y:S05]  /*5430*/  @!P0 BRA `(.L_x_90) ;  /* 0x0000003000dc8947 */ /* 0x002fea0003800000 */
.L_x_166:
        /* <DEDUP_REMOVED lines=9> */
.L_x_168:
        /* <DEDUP_REMOVED lines=8> */
.L_x_92:
[----:B-1----:R1:W4:Y:S02]  /*5550*/  SYNCS.PHASECHK.TRANS64.TRYWAIT P0, [R0+URZ], R3 ;  /* 0x00000003000075a7 */ /* 0x00232400080011ff */
[----:B----4-:R-:W-:Y:S05]  /*5560*/  @!P0 NANOSLEEP.SYNCS 0x989680 ;  /* 0x009896800000895d */ /* 0x010fea0003900000 */
[----:B------:R-:W4:Y:S02]  /*5570*/  @!P0 SYNCS.PHASECHK.TRANS64 P0, [R0+URZ], R3 ;  /* 0x00000003000085a7 */ /* 0x000f2400080010ff */
[----:B--2-4-:R-:W-:Y:S05]  /*5580*/  @P0 EXIT ;  /* 0x000000000000094d */ /* 0x014fea0003800000 */
[----:B------:R-:W-:Y:S05]  /*5590*/  BRA `(.L_x_92) ;  /* 0xfffffffc00ec7947 */ /* 0x000fea000383ffff */
.L_x_80:
[----:B------:R-:W-:-:S06]  /*55a0*/  UISETP.GE.AND UP0, UPT, UR22, 0x4, UPT ;  /* 0x000000041600788c */ /* 0x000fcc000bf06270 */
[----:B------:R-:W-:-:S13]  /*55b0*/  PLOP3.LUT P0, PT, PT, PT, UP0, 0x80, 0x8 ;  /* 0x000000000008781c */ /* 0x000fda0003f0f008 */
[----:B-1----:R-:W-:Y:S05]  /*55c0*/  @!P0 EXIT ;  /* 0x000000000000894d */ /* 0x002fea0003800000 */
[----:B------:R-:W-:Y:S01]  /*55d0*/  BAR.SYNC.DEFER_BLOCKING 0x6, 0xa0 ;  /* 0x0182800000007b1d */ /* 0x000fe20000010000 */
[C---:B------:R-:W-:Y:S01]  /*55e0*/  IMAD.SHL.U32 R7, R71.reuse, 0x20, RZ ;  /* 0x0000002047077824 */ /* 0x040fe200078e00ff */
[C---:B------:R-:W-:Y:S01]  /*55f0*/  R2P PR, R71.reuse, 0x6 ;  /* 0x0000000647007804 */ /* 0x040fe20000000000 */
[C---:B------:R-:W-:Y:S01]  /*5600*/  IMAD.SHL.U32 R4, R71.reuse, 0x4, RZ ;  /* 0x0000000447047824 */ /* 0x040fe200078e00ff */
[----:B------:R-:W-:Y:S01]  /*5610*/  CS2R R66, SRZ ;  /* 0x0000000000427805 */ /* 0x000fe2000001ff00 */
[----:B------:R-:W-:Y:S01]  /*5620*/  IMAD.U32 R23, R71, 0x10000, RZ ;  /* 0x0001000047177824 */ /* 0x000fe200078e00ff */
[----:B------:R-:W-:Y:S02]  /*5630*/  UMOV UR44, 0x400 ;  /* 0x00000400002c7882 */ /* 0x000fe40000000000 */
[----:B------:R-:W1:Y:S01]  /*5640*/  LDC.64 R56, c[0x0][0x888] ;  /* 0x00022200ff387b82 */ /* 0x000e620000000a00 */
[----:B------:R-:W-:Y:S01]  /*5650*/  ULEA UR44, UR54, UR44, 0x18 ;  /* 0x0000002c362c7291 */ /* 0x000fe2000f8ec0ff */
[----:B------:R-:W-:Y:S01]  /*5660*/  LOP3.LUT R5, R7, 0xe0, RZ, 0xc0, !PT ;  /* 0x000000e007057812 */ /* 0x000fe200078ec0ff */
[----:B------:R-:W-:Y:S01]  /*5670*/  IMAD.SHL.U32 R60, R71, 0x10, RZ ;  /* 0x00000010473c7824 */ /* 0x000fe200078e00ff */
[----:B------:R-:W-:Y:S01]  /*5680*/  LOP3.LUT R7, R7, 0x100, RZ, 0xc0, !PT ;  /* 0x0000010007077812 */ /* 0x000fe200078ec0ff */
[----:B------:R-:W-:Y:S01]  /*5690*/  UIADD3 UR4, UPT, UPT, UR44, 0x400, URZ ;  /* 0x000004002c047890 */ /* 0x000fe2000fffe0ff */
[----:B------:R-:W-:Y:S01]  /*56a0*/  LOP3.LUT R4, R5, 0x1c, R4, 0xf8, !PT ;  /* 0x0000001c05047812 */ /* 0x000fe200078ef804 */
[----:B------:R-:W-:Y:S01]  /*56b0*/  IMAD.MOV.U32 R70, RZ, RZ, 0x8 ;  /* 0x00000008ff467424 */ /* 0x000fe200078e00ff */
[----:B------:R-:W2:Y:S01]  /*56c0*/  LDC.64 R58, c[0x0][0x890] ;  /* 0x00022400ff3a7b82 */ /* 0x000ea20000000a00 */
[----:B------:R-:W-:Y:S01]  /*56d0*/  SHF.R.U32.HI R5, RZ, 0x2, R71 ;  /* 0x00000002ff057819 */ /* 0x000fe20000011647 */
[----:B------:R-:W-:Y:S01]  /*56e0*/  IMAD.MOV.U32 R69, RZ, RZ, 0x10 ;  /* 0x00000010ff457424 */ /* 0x000fe200078e00ff */
[----:B------:R-:W-:Y:S01]  /*56f0*/  LOP3.LUT R23, R23, 0x600000, RZ, 0xc0, !PT ;  /* 0x0060000017177812 */ /* 0x000fe200078ec0ff */
[----:B------:R-:W-:Y:S01]  /*5700*/  IMAD.MOV.U32 R22, RZ, RZ, RZ ;  /* 0x000000ffff167224 */ /* 0x000fe200078e00ff */
[----:B------:R-:W-:Y:S01]  /*5710*/  LOP3.LUT R60, R7, 0x600, R60, 0xf8, !PT ;  /* 0x00000600073c7812 */ /* 0x000fe200078ef83c */
[----:B------:R-:W-:Y:S01]  /*5720*/  IMAD.MOV.U32 R68, RZ, RZ, RZ ;  /* 0x000000ffff447224 */ /* 0x000fe200078e00ff */
[----:B------:R-:W-:Y:S01]  /*5730*/  LOP3.LUT R5, R4, 0x4, R5, 0x78, !PT ;  /* 0x0000000404057812 */ /* 0x000fe200078e7805 */
[----:B------:R-:W3:Y:S01]  /*5740*/  LDC.64 R54, c[0x0][0x8b0] ;  /* 0x00022c00ff367b82 */ /* 0x000ee20000000a00 */
[----:B------:R-:W4:Y:S01]  /*5750*/  LDS R0, [UR44+0x150] ;  /* 0x0001502cff007984 */ /* 0x000f220008000800 */
[----:B------:R-:W-:Y:S01]  /*5760*/  LOP3.LUT R71, R71, 0x60, RZ, 0xc0, !PT ;  /* 0x0000006047477812 */ /* 0x000fe200078ec0ff */
[----:B------:R-:W-:Y:S01]  /*5770*/  IMAD.U32 R73, RZ, RZ, UR4 ;  /* 0x00000004ff497e24 */ /* 0x000fe2000f8e00ff */
[----:B------:R-:W-:Y:S01]  /*5780*/  LOP3.LUT R60, R60, R5, RZ, 0xfc, !PT ;  /* 0x000000053c3c7212 */ /* 0x000fe200078efcff */
[----:B------:R-:W1:Y:S01]  /*5790*/  LDCU UR63, c[0x0][0x370] ;  /* 0x00006e00ff3f77ac */ /* 0x000e620008000800 */
[----:B------:R-:W-:-:S02]  /*57a0*/  SEL R70, R70, 0xfffffff8, !P1 ;  /* 0xfffffff846467807 */ /* 0x000fc40004800000 */
[----:B------:R-:W1:Y:S01]  /*57b0*/  LDC.64 R52, c[0x0][0x8a8] ;  /* 0x00022a00ff347b82 */ /* 0x000e620000000a00 */
[----:B------:R-:W-:Y:S01]  /*57c0*/  SEL R69, R69, 0xfffffff0, !P2 ;  /* 0xfffffff045457807 */ /* 0x000fe20005000000 */
[----:B------:R-:W1:Y:S01]  /*57d0*/  LDCU UR43, c[0x0][0xb0c] ;  /* 0x00016180ff2b77ac */ /* 0x000e620008000800 */
[----:B------:R-:W1:Y:S01]  /*57e0*/  LDCU UR39, c[0x0][0xb30] ;  /* 0x00016600ff2777ac */ /* 0x000e620008000800 */
[----:B------:R-:W1:Y:S01]  /*57f0*/  LDCU.64 UR60, c[0x0][0x888] ;  /* 0x00011100ff3c77ac */ /* 0x000e620008000a00 */
[----:B------:R-:W1:Y:S01]  /*5800*/  LDCU.64 UR40, c[0x0][0xb28] ;  /* 0x00016500ff2877ac */ /* 0x000e620008000a00 */
[----:B------:R-:W1:Y:S01]  /*5810*/  LDCU.128 UR56, c[0x0][0xb10] ;  /* 0x00016200ff3877ac */ /* 0x000e620008000c00 */
[----:B------:R-:W1:Y:S01]  /*5820*/  LDCU UR62, c[0x0][0x374] ;  /* 0x00006e80ff3e77ac */ /* 0x000e620008000800 */
[----:B------:R-:W-:Y:S01]  /*5830*/  UMOV UR55, 0x1 ;  /* 0x0000000100377882 */ /* 0x000fe20000000000 */
[----:B------:R-:W-:Y:S01]  /*5840*/  UMOV UR46, URZ ;  /* 0x000000ff002e7c82 */ /* 0x000fe20008000000 */
[----:B------:R-:W-:Y:S01]  /*5850*/  UMOV UR53, URZ ;  /* 0x000000ff00357c82 */ /* 0x000fe20008000000 */
[----:B------:R-:W-:Y:S01]  /*5860*/  UMOV UR52, URZ ;  /* 0x000000ff00347c82 */ /* 0x000fe20008000000 */
[----:B--2-4-:R-:W-:-:S07]  /*5870*/  IMAD.IADD R23, R0, 0x1, R23 ;  /* 0x0000000100177824 */ /* 0x014fce00078e0217 */
.L_x_123:
[C---:B------:R-:W-:Y:S02]  /*5880*/  LEA R0, R66.reuse, UR44, 0x3 ;  /* 0x0000002c42007c11 */ /* 0x040fe4000f8e18ff */
[----:B------:R-:W-:Y:S02]  /*5890*/  SHF.L.U32 R3, R67, 0x1f, RZ ;  /* 0x0000001f43037819 */ /* 0x000fe400000006ff */
[----:B-1----:R-:W-:Y:S02]  /*58a0*/  LEA R5, R66, UR44, 0x4 ;  /* 0x0000002c42057c11 */ /* 0x002fe4000f8e20ff */
[----:B------:R-:W2:Y:S02]  /*58b0*/  SYNCS.PHASECHK.TRANS64.TRYWAIT P0, [R0+URZ+0xa0], R3 ;  /* 0x0000a003000075a7 */ /* 0x000ea400080011ff */
[----:B--2---:R-:W-:Y:S05]  /*58c0*/  @!P0 BRA `(.L_x_93) ;  /* 0x0000002c00e88947 */ /* 0x004fea0003800000 */
.L_x_169:
[----:B------:R-:W-:Y:S01]  /*58d0*/  R2UR UR7, R72 ;  /* 0x00000000480772ca */ /* 0x000fe200000e0000 */
[----:B------:R-:W4:Y:S01]  /*58e0*/  LDS.128 R4, [R5+0x130] ;  /* 0x0001300005047984 */ /* 0x000f220000000c00 */
[----:B--2---:R-:W-:Y:S01]  /*58f0*/  VIADD R0, R0, 0xb0 ;  /* 0x000000b000007836 */ /* 0x004fe20000000000 */
[----:B------:R-:W-:Y:S04]  /*5900*/  UISETP.GE.AND UP0, UPT, UR42, 0x1, UPT ;  /* 0x000000012a00788c */ /* 0x000fe8000bf06270 */
[----:B------:R-:W-:Y:S01]  /*5910*/  PRMT R0, RZ, 0x654, R0 ;  /* 0x00000654ff007816 */ /* 0x000fe20000000000 */
[----:B------:R-:W-:Y:S01]  /*5920*/  @!PT LDS RZ, [RZ] ;  /* 0x00000000fffff984 */ /* 0x000fe20000000800 */
[----:B------:R-:W-:Y:S01]  /*5930*/  @!PT LDS RZ, [RZ] ;  /* 0x00000000fffff984 */ /* 0x000fe20000000800 */
[----:B------:R-:W-:Y:S01]  /*5940*/  @!PT LDS RZ, [RZ] ;  /* 0x00000000fffff984 */ /* 0x000fe20000000800 */
[----:B------:R-:W-:Y:S01]  /*5950*/  @!PT LDS RZ, [RZ] ;  /* 0x00000000fffff984 */ /* 0x000fe20000000800 */
[----:B------:R2:W-:Y:S06]  /*5960*/  MEMBAR.ALL.CTA ;  /* 0x0000000000007992 */ /* 0x0005ec0000008000 */
[----:B--2---:R-:W2:Y:S02]  /*5970*/  FENCE.VIEW.ASYNC.S ;  /* 0x00000000000073c6 */ /* 0x004ea40000000000 */
[----:B--2---:R2:W-:Y:S01]  /*5980*/  SYNCS.ARRIVE.TRANS64.RED.A1T0 RZ, [R0+URZ], RZ ;  /* 0x000000ff00ff79a7 */ /* 0x0045e200081004ff */
[----:B----4-:R-:W-:Y:S11]  /*5990*/  LOP3.LUT P0, RZ, R6, 0x1, RZ, 0xc0, !PT ;  /* 0x0000000106ff7812 */ /* 0x010ff6000780c0ff */
[----:B------:R-:W-:Y:S02]  /*59a0*/  @!UPT UIADD3 URZ, UPT, UPT, URZ, URZ, URZ ;  /* 0x000000fffffff290 */ /* 0x000fe4000fffe0ff */
[----:B------:R-:W-:Y:S01]  /*59b0*/  VOTEU.ANY UP1, P0 ;  /* 0x0000000000ff7886 */ /* 0x000fe20000020100 */
[----:B------:R-:W-:Y:S01]  /*59c0*/  PLOP3.LUT P0, PT, PT, PT, UP1, 0x80, 0x8 ;  /* 0x000000000008781c */ /* 0x000fe20003f0f018 */
[----:B------:R-:W-:Y:S06]  /*59d0*/  UP2UR UR4, UPR, URZ, 0x2 ;  /* 0x00000002ff047883 */ /* 0x000fec0008000000 */
[----:B------:R-:W-:Y:S06]  /*59e0*/  IMAD.U32 R74, RZ, RZ, UR4 ;  /* 0x00000004ff4a7e24 */ /* 0x000fec000f8e00ff */
[----:B------:R-:W-:Y:S02]  /*59f0*/  @P0 SHF.R.U32.HI R2, RZ, 0x10, R5 ;  /* 0x00000010ff020819 */ /* 0x000fe40000011605 */
[----:B------:R-:W-:Y:S02]  /*5a00*/  @P0 MOV R3, R4 ;  /* 0x0000000400030202 */ /* 0x000fe40000000f00 */
[----:B------:R-:W-:Y:S02]  /*5a10*/  @P0 R2UR UR4, R2 ;  /* 0x00000000020402ca */ /* 0x000fe400000e0000 */
[----:B------:R-:W-:Y:S02]  /*5a20*/  @P0 LOP3.LUT R4, R5, 0xffff, RZ, 0xc0, !PT ;  /* 0x0000ffff05040812 */ /* 0x000fe400078ec0ff */
[----:B------:R-:W-:Y:S02]  /*5a30*/  @P0 R2UR UR6, R3 ;  /* 0x00000000030602ca */ /* 0x000fe400000e0000 */
[----:B------:R-:W-:Y:S07]  /*5a40*/  @P0 R2UR UR5, R4 ;  /* 0x00000000040502ca */ /* 0x000fee00000e0000 */
[----:B------:R-:W-:Y:S02]  /*5a50*/  @UP1 UMOV UR7, UR4 ;  /* 0x0000000400071c82 */ /* 0x000fe40008000000 */
[----:B------:R-:W-:Y:S02]  /*5a60*/  IMAD.U32 R72, RZ, RZ, UR7 ;  /* 0x00000007ff487e24 */ /* 0x000fe4000f8e00ff */
[----:B------:R-:W-:Y:S02]  /*5a70*/  @UP1 UMOV UR38, UR6 ;  /* 0x0000000600261c82 */ /* 0x000fe40008000000 */
[----:B------:R-:W-:Y:S01]  /*5a80*/  @UP1 UMOV UR37, UR5 ;  /* 0x0000000500251c82 */ /* 0x000fe20008000000 */
[----:B--2---:R-:W-:Y:S05]  /*5a90*/  BRA.U !UP0, `(.L_x_94) ;  /* 0x0000000108cc7547 */ /* 0x004fea000b800000 */
[----:B------:R-:W2:Y:S01]  /*5aa0*/  LDCU UR12, c[0x0][0xb20] ;  /* 0x00016400ff0c77ac */ /* 0x000ea20008000800 */
[----:B-1----:R-:W-:Y:S02]  /*5ab0*/  UIMAD.WIDE.U32 UR4, UR62, UR59, URZ ;  /* 0x0000003b3e0472a5 */ /* 0x002fe4000f8e00ff */
[----:B------:R-:W-:Y:S02]  /*5ac0*/  UIMAD.WIDE.U32 UR6, UR63, UR56, URZ ;  /* 0x000000383f0672a5 */ /* 0x000fe4000f8e00ff */
[----:B------:R-:W-:Y:S02]  /*5ad0*/  UISETP.NE.AND UP0, UPT, UR58, 0x1, UPT ;  /* 0x000000013a00788c */ /* 0x000fe4000bf05270 */
[----:B------:R-:W-:Y:S02]  /*5ae0*/  UIMAD.WIDE.U32 UR8, UR37, UR59, URZ ;  /* 0x0000003b250872a5 */ /* 0x000fe4000f8e00ff */
[----:B------:R-:W-:Y:S02]  /*5af0*/  UIMAD.WIDE.U32 UR10, UR38, UR56, URZ ;  /* 0x00000038260a72a5 */ /* 0x000fe4000f8e00ff */
[----:B------:R-:W-:Y:S02]  /*5b00*/  UISETP.NE.AND UP1, UPT, UR43, 0x1, UPT ;  /* 0x000000012b00788c */ /* 0x000fe4000bf25270 */
[----:B------:R-:W-:Y:S01]  /*5b10*/  UISETP.NE.AND UP2, UPT, UR42, 0x1, UPT ;  /* 0x000000012a00788c */ /* 0x000fe2000bf45270 */
[----:B------:R-:W-:Y:S02]  /*5b20*/  UMOV UR4, UR5 ;  /* 0x0000000500047c82 */ /* 0x000fe40008000000 */
[----:B--2---:R-:W-:Y:S03]  /*5b30*/  USHF.R.U32.HI UR5, URZ, UR12, UR4 ;  /* 0x0000000cff057299 */ /* 0x004fe60008011604 */
[----:B------:R-:W-:Y:S02]  /*5b40*/  UMOV UR4, UR7 ;  /* 0x0000000700047c82 */ /* 0x000fe40008000000 */
[----:B------:R-:W-:Y:S02]  /*5b50*/  USHF.R.U32.HI UR7, URZ, UR57, UR4 ;  /* 0x00000039ff077299 */ /* 0x000fe40008011604 */
[----:B------:R-:W-:Y:S02]  /*5b60*/  USEL UR4, UR62, UR5, !UP0 ;  /* 0x000000053e047287 */ /* 0x000fe4000c000000 */
[----:B------:R-:W-:Y:S01]  /*5b70*/  USEL UR7, UR63, UR7, !UP1 ;  /* 0x000000073f077287 */ /* 0x000fe2000c800000 */
[----:B------:R-:W-:Y:S01]  /*5b80*/  UMOV UR5, UR9 ;  /* 0x0000000900057c82 */ /* 0x000fe20008000000 */
[----:B------:R-:W-:Y:S02]  /*5b90*/  UIMAD.WIDE.U32 UR8, UR4, UR40, URZ ;  /* 0x00000028040872a5 */ /* 0x000fe4000f8e00ff */
[----:B------:R-:W-:Y:S03]  /*5ba0*/  USHF.R.U32.HI UR6, URZ, UR12, UR5 ;  /* 0x0000000cff067299 */ /* 0x000fe60008011605 */
[----:B------:R-:W-:Y:S01]  /*5bb0*/  UMOV UR5, UR11 ;  /* 0x0000000b00057c82 */ /* 0x000fe20008000000 */
[----:B------:R-:W-:Y:S02]  /*5bc0*/  UIMAD.WIDE.U32 UR10, UR7, UR40, URZ ;  /* 0x00000028070a72a5 */ /* 0x000fe4000f8e00ff */
[----:B------:R-:W-:Y:S02]  /*5bd0*/  USHF.R.U32.HI UR12, URZ, UR57, UR5 ;  /* 0x00000039ff0c7299 */ /* 0x000fe40008011605 */
[----:B------:R-:W-:Y:S01]  /*5be0*/  USEL UR6, UR37, UR6, !UP0 ;  /* 0x0000000625067287 */ /* 0x000fe2000c000000 */
[----:B------:R-:W-:Y:S02]  /*5bf0*/  UMOV UR5, UR9 ;  /* 0x0000000900057c82 */ /* 0x000fe40008000000 */
[----:B------:R-:W-:Y:S01]  /*5c00*/  UMOV UR10, UR11 ;  /* 0x0000000b000a7c82 */ /* 0x000fe20008000000 */
[----:B------:R-:W-:Y:S02]  /*5c10*/  @UP2 USHF.R.U32.HI UR4, URZ, UR41, UR5 ;  /* 0x00000029ff042299 */ /* 0x000fe40008011605 */
[----:B------:R-:W-:Y:S02]  /*5c20*/  @UP2 USHF.R.U32.HI UR7, URZ, UR41, UR10 ;  /* 0x00000029ff072299 */ /* 0x000fe4000801160a */
[----:B------:R-:W-:Y:S02]  /*5c30*/  UIMAD UR4, UR42, UR4, URZ ;  /* 0x000000042a0472a4 */ /* 0x000fe4000f8e02ff */
[----:B------:R-:W-:Y:S02]  /*5c40*/  UIMAD.WIDE.U32 UR10, UR6, UR40, URZ ;  /* 0x00000028060a72a5 */ /* 0x000fe4000f8e00ff */
[----:B------:R-:W-:Y:S02]  /*5c50*/  USEL UR5, UR38, UR12, !UP1 ;  /* 0x0000000c26057287 */ /* 0x000fe4000c800000 */
[----:B------:R-:W-:Y:S02]  /*5c60*/  UIMAD UR8, UR42, UR7, URZ ;  /* 0x000000072a0872a4 */ /* 0x000fe4000f8e02ff */
[----:B------:R-:W-:Y:S03]  /*5c70*/  UISETP.GE.AND UP0, UPT, UR6, UR4, UPT ;  /* 0x000000040600728c */ /* 0x000fe6000bf06270 */
[----:B------:R-:W-:Y:S01]  /*5c80*/  UMOV UR4, UR11 ;  /* 0x0000000b00047c82 */ /* 0x000fe20008000000 */
[----:B------:R-:W-:Y:S02]  /*5c90*/  UISETP.GE.OR UP0, UPT, UR5, UR8, UP0 ;  /* 0x000000080500728c */ /* 0x000fe40008706670 */
[----:B------:R-:W-:Y:S02]  /*5ca0*/  USHF.R.U32.HI UR4, URZ, UR41, UR4 ;  /* 0x00000029ff047299 */ /* 0x000fe40008011604 */
[----:B------:R-:W-:Y:S02]  /*5cb0*/  UIMAD.WIDE.U32 UR8, UR5, UR40, URZ ;  /* 0x00000028050872a5 */ /* 0x000fe4000f8e00ff */
[----:B------:R-:W-:Y:S02]  /*5cc0*/  USEL UR11, UR6, UR4, !UP2 ;  /* 0x00000004060b7287 */ /* 0x000fe4000d000000 */
[----:B------:R-:W-:Y:S02]  /*5cd0*/  UIADD3 UR8, UPT, UPT, -UR5, URZ, URZ ;  /* 0x000000ff05087290 */ /* 0x000fe4000fffe1ff */
[----:B------:R-:W-:Y:S01]  /*5ce0*/  UIADD3 UR10, UPT, UPT, -UR11, URZ, URZ ;  /* 0x000000ff0b0a7290 */ /* 0x000fe2000fffe1ff */
[----:B------:R-:W-:Y:S01]  /*5cf0*/  @!UP0 UMOV UR4, UR9 ;  /* 0x0000000900048c82 */ /* 0x000fe20008000000 */
[----:B------:R-:W-:Y:S02]  /*5d00*/  UIADD3 UR9, UPT, UPT, -UR6, URZ, URZ ;  /* 0x000000ff06097290 */ /* 0x000fe4000fffe1ff */
[----:B------:R-:W-:Y:S02]  /*5d10*/  @!UP0 USHF.R.U32.HI UR4, URZ, UR41, UR4 ;  /* 0x00000029ff048299 */ /* 0x000fe40008011604 */
[----:B------:R-:W-:Y:S02]  /*5d20*/  UIMAD UR10, UR42, UR10, UR6 ;  /* 0x0000000a2a0a72a4 */ /* 0x000fe4000f8e0206 */
[----:B------:R-:W-:Y:S04]  /*5d30*/  @!UP0 USEL UR4, UR5, UR4, !UP2 ;  /* 0x0000000405048287 */ /* 0x000fe8000d000000 */
[----:B------:R-:W-:Y:S02]  /*5d40*/  @!UP0 UIMAD UR10, UR7, UR10, UR4 ;  /* 0x0000000a070a82a4 */ /* 0x000fe4000f8e0204 */
[----:B------:R-:W-:Y:S02]  /*5d50*/  @!UP0 UIADD3 UR11, UPT, UPT, UR11, -UR4, URZ ;  /* 0x800000040b0b8290 */ /* 0x000fe4000fffe0ff */
[----:B------:R-:W-:Y:S02]  /*5d60*/  UIMAD UR7, UR43, UR8, UR38 ;  /* 0x000000082b0772a4 */ /* 0x000fe4000f8e0226 */
[----:B------:R-:W-:Y:S02]  /*5d70*/  @!UP0 UIMAD UR6, UR11, UR42, UR5 ;  /* 0x0000002a0b0682a4 */ /* 0x000fe4000f8e0205 */
[----:B------:R-:W-:Y:S01]  /*5d80*/  UIMAD UR4, UR58, UR9, UR37 ;  /* 0x000000093a0472a4 */ /* 0x000fe2000f8e0225 */
[----:B------:R-:W-:Y:S02]  /*5d90*/  @!UP0 UMOV UR5, UR10 ;  /* 0x0000000a00058c82 */ /* 0x000fe40008000000 */
[----:B------:R-:W-:Y:S02]  /*5da0*/  UIMAD UR38, UR5, UR43, UR7 ;  /* 0x0000002b052672a4 */ /* 0x000fe4000f8e0207 */
[----:B------:R-:W-:Y:S11]  /*5db0*/  UIMAD UR37, UR6, UR58, UR4 ;  /* 0x0000003a062572a4 */ /* 0x000ff6000f8e0204 */
[----:B------:R-:W-:Y:S01]  /*5dc0*/  @!UPT UIADD3 URZ, UPT, UPT, URZ, URZ, URZ ;  /* 0x000000fffffff290 */ /* 0x000fe2000fffe0ff */
.L_x_94:
[----:B-1----:R-:W-:Y:S01]  /*5dd0*/  UISETP.NE.AND UP0, UPT, UR39, 0x1, UPT ;  /* 0x000000012700788c */ /* 0x002fe2000bf05270 */
[----:B------:R-:W-:Y:S01]  /*5de0*/  R2UR UR11, R73 ;  /* 0x00000000490b72ca */ /* 0x000fe200000e0000 */
[----:B------:R-:W-:Y:S01]  /*5df0*/  USHF.L.U32 UR50, UR25, 0x6, URZ ;  /* 0x0000000619327899 */ /* 0x000fe200080006ff */
[----:B------:R-:W-:Y:S01]  /*5e00*/  IADD3 R66, PT, PT, R66, 0x1, RZ ;  /* 0x0000000142427810 */ /* 0x000fe20007ffe0ff */
[----:B------:R-:W-:Y:S07]  /*5e10*/  USHF.L.U32 UR49, UR26, 0x6, URZ ;  /* 0x000000061a317899 */ /* 0x000fee00080006ff */
[----:B------:R-:W1:Y:S01]  /*5e20*/  @!UP0 LDCU.128 UR12, c[0x0][0xb10] ;  /* 0x00016200ff0c87ac */ /* 0x000e620008000c00 */
[----:B------:R-:W2:Y:S01]  /*5e30*/  @!UP0 LDCU UR5, c[0x0][0xb0c] ;  /* 0x00016180ff0587ac */ /* 0x000ea20008000800 */
[----:B------:R-:W4:Y:S01]  /*5e40*/  @!UP0 LDCU UR10, c[0x0][0xb20] ;  /* 0x00016400ff0a87ac */ /* 0x000f220008000800 */
[----:B-1----:R-:W-:Y:S02]  /*5e50*/  UIMAD.WIDE.U32 UR8, UR38, UR12, URZ ;  /* 0x0000000c260872a5 */ /* 0x002fe4000f8e00ff */
[----:B------:R-:W-:Y:S02]  /*5e60*/  UIMAD.WIDE.U32 UR6, UR37, UR15, URZ ;  /* 0x0000000f250672a5 */ /* 0x000fe4000f8e00ff */
[----:B------:R-:W-:Y:S03]  /*5e70*/  @!UP0 UISETP.NE.AND UP1, UPT, UR14, 0x1, UPT ;  /* 0x000000010e00888c */ /* 0x000fe6000bf25270 */
[----:B------:R-:W-:Y:S01]  /*5e80*/  @!UP0 UMOV UR4, UR9 ;  /* 0x0000000900048c82 */ /* 0x000fe20008000000 */
[----:B--2---:R-:W-:Y:S02]  /*5e90*/  @!UP0 UISETP.NE.AND UP2, UPT, UR5, 0x1, UPT ;  /* 0x000000010500888c */ /* 0x004fe4000bf45270 */
[----:B------:R-:W-:Y:S01]  /*5ea0*/  @!UP0 USHF.R.U32.HI UR4, URZ, UR13, UR4 ;  /* 0x0000000dff048299 */ /* 0x000fe20008011604 */
[----:B------:R-:W-:Y:S02]  /*5eb0*/  @!UP0 UMOV UR6, UR7 ;  /* 0x0000000700068c82 */ /* 0x000fe40008000000 */
[----:B----4-:R-:W-:Y:S02]  /*5ec0*/  @!UP0 USHF.R.U32.HI UR6, URZ, UR10, UR6 ;  /* 0x0000000aff068299 */ /* 0x010fe40008011606 */
[----:B------:R-:W-:Y:S02]  /*5ed0*/  @!UP0 USEL UR7, UR38, UR4, !UP2 ;  /* 0x0000000426078287 */ /* 0x000fe4000d000000 */
[----:B------:R-:W-:Y:S04]  /*5ee0*/  @!UP0 USEL UR6, UR37, UR6, !UP1 ;  /* 0x0000000625068287 */ /* 0x000fe8000c800000 */
[----:B------:R-:W-:Y:S02]  /*5ef0*/  @!UP0 UIADD3 UR4, UPT, UPT, -UR7, UR6, URZ ;  /* 0x0000000607048290 */ /* 0x000fe4000fffe1ff */
[----:B------:R-:W-:Y:S02]  /*5f00*/  @!UP0 UIADD3 UR6, UPT, UPT, UR7, -UR6, URZ ;  /* 0x8000000607068290 */ /* 0x000fe4000fffe0ff */
[----:B------:R-:W-:Y:S02]  /*5f10*/  @!UP0 UIMAD UR38, UR4, UR5, UR38 ;  /* 0x00000005042682a4 */ /* 0x000fe4000f8e0226 */
[----:B------:R-:W-:Y:S02]  /*5f20*/  @!UP0 UIMAD UR37, UR6, UR14, UR37 ;  /* 0x0000000e062582a4 */ /* 0x000fe4000f8e0225 */
[----:B------:R-:W-:Y:S09]  /*5f30*/  ULOP3.LUT UP0, URZ, UR11, 0x3f0, URZ, 0xc0, !UPT ;  /* 0x000003f00bff7892 */ /* 0x000ff2000f80c0ff */
[----:B------:R-:W-:Y:S05]  /*5f40*/  BRA.U !UP0, `(.L_x_95) ;  /* 0x00000001087c7547 */ /* 0x000fea000b800000 */
[----:B------:R-:W1:Y:S01]  /*5f50*/  LDCU.64 UR8, c[0x4][0x80] ;  /* 0x01001000ff0877ac */ /* 0x000e620008000a00 */
[----:B------:R-:W-:Y:S01]  /*5f60*/  MOV R2, 0x0 ;  /* 0x0000000000027802 */ /* 0x000fe20000000f00 */
[----:B------:R-:W-:Y:S02]  /*5f70*/  HFMA2 R12, -RZ, RZ, 0, 5.9604644775390625e-08 ;  /* 0x00000001ff0c7431 */ /* 0x000fe400000001ff */
[----:B------:R-:W-:Y:S01]  /*5f80*/  IMAD.MOV.U32 R8, RZ, RZ, 0x70 ;  /* 0x00000070ff087424 */ /* 0x000fe200078e00ff */
[----:B------:R2:W4:Y:S01]  /*5f90*/  LDC.64 R14, c[0x4][R2] ;  /* 0x01000000020e7b82 */ /* 0x0005220000000a00 */
[----:B------:R-:W3:Y:S01]  /*5fa0*/  LDCU.64 UR6, c[0x4][0x88] ;  /* 0x01001100ff0677ac */ /* 0x000ee20008000a00 */
[----:B------:R-:W-:Y:S01]  /*5fb0*/  IMAD.MOV.U32 R13, RZ, RZ, RZ ;  /* 0x000000ffff0d7224 */ /* 0x000fe200078e00ff */
[----:B------:R-:W2:Y:S01]  /*5fc0*/  LDCU.64 UR4, c[0x4][0x8] ;  /* 0x01000100ff0477ac */ /* 0x000ea20008000a00 */
[----:B-1----:R-:W-:Y:S01]  /*5fd0*/  MOV R5, UR9 ;  /* 0x0000000900057c02 */ /* 0x002fe20008000f00 */
[----:B------:R-:W-:Y:S01]  /*5fe0*/  IMAD.U32 R4, RZ, RZ, UR8 ;  /* 0x00000008ff047e24 */ /* 0x000fe2000f8e00ff */
[----:B---3--:R-:W-:Y:S01]  /*5ff0*/  MOV R7, UR7 ;  /* 0x0000000700077c02 */ /* 0x008fe20008000f00 */
[----:B------:R-:W-:Y:S01]  /*6000*/  IMAD.U32 R6, RZ, RZ, UR6 ;  /* 0x00000006ff067e24 */ /* 0x000fe2000f8e00ff */
[----:B--2---:R-:W-:Y:S01]  /*6010*/  MOV R11, UR5 ;  /* 0x00000005000b7c02 */ /* 0x004fe20008000f00 */
[----:B------:R-:W-:Y:S02]  /*6020*/  IMAD.U32 R10, RZ, RZ, UR4 ;  /* 0x00000004ff0a7e24 */ /* 0x000fe4000f8e00ff */
[----:B------:R-:W-:Y:S07]  /*6030*/  LEPC R20, `(.L_x_96) ;  /* 0x000000001014794e */ /* 0x000fee0000000000 */
[----:B----45:R-:W-:Y:S05]  /*6040*/  CALL.ABS.NOINC R14 ;  /* 0x000000000e007343 */ /* 0x030fea0003c00000 */
.L_x_96:
[----:B------:R-:W1:Y:S01]  /*6050*/  LDCU.64 UR8, c[0x4][0x80] ;  /* 0x01001000ff0877ac */ /* 0x000e620008000a00 */
[----:B------:R-:W2:Y:S01]  /*6060*/  LDC.64 R2, c[0x4][R2] ;  /* 0x0100000002027b82 */ /* 0x000ea20000000a00 */
[----:B------:R-:W-:Y:S02]  /*6070*/  HFMA2 R12, -RZ, RZ, 0, 5.9604644775390625e-08 ;  /* 0x00000001ff0c7431 */ /* 0x000fe400000001ff */
[----:B------:R-:W-:Y:S02]  /*6080*/  IMAD.MOV.U32 R8, RZ, RZ, 0x70 ;  /* 0x00000070ff087424 */ /* 0x000fe400078e00ff */
[----:B------:R-:W-:Y:S01]  /*6090*/  IMAD.MOV.U32 R13, RZ, RZ, RZ ;  /* 0x000000ffff0d7224 */ /* 0x000fe200078e00ff */
[----:B------:R-:W3:Y:S01]  /*60a0*/  LDCU.64 UR6, c[0x4][0x88] ;  /* 0x01001100ff0677ac */ /* 0x000ee20008000a00 */
[----:B------:R-:W4:Y:S01]  /*60b0*/  LDCU.64 UR4, c[0x4][0x8] ;  /* 0x01000100ff0477ac */ /* 0x000f220008000a00 */
[----:B-1----:R-:W-:Y:S02]  /*60c0*/  MOV R4, UR8 ;  /* 0x0000000800047c02 */ /* 0x002fe40008000f00 */
[----:B------:R-:W-:Y:S02]  /*60d0*/  MOV R5, UR9 ;  /* 0x0000000900057c02 */ /* 0x000fe40008000f00 */
[----:B---3--:R-:W-:Y:S01]  /*60e0*/  MOV R7, UR7 ;  /* 0x0000000700077c02 */ /* 0x008fe20008000f00 */
[----:B------:R-:W-:Y:S01]  /*60f0*/  IMAD.U32 R6, RZ, RZ, UR6 ;  /* 0x00000006ff067e24 */ /* 0x000fe2000f8e00ff */
[----:B----4-:R-:W-:Y:S01]  /*6100*/  MOV R11, UR5 ;  /* 0x00000005000b7c02 */ /* 0x010fe20008000f00 */
[----:B------:R-:W-:Y:S02]  /*6110*/  IMAD.U32 R10, RZ, RZ, UR4 ;  /* 0x00000004ff0a7e24 */ /* 0x000fe4000f8e00ff */
[----:B------:R-:W-:Y:S07]  /*6120*/  LEPC R20, `(.L_x_95) ;  /* 0x000000001014794e */ /* 0x000fee0000000000 */
[----:B--2---:R-:W-:Y:S05]  /*6130*/  CALL.ABS.NOINC R2 ;  /* 0x0000000002007343 */ /* 0x004fea0003c00000 */
.L_x_95:
[----:B------:R-:W-:Y:S02]  /*6140*/  ISETP.NE.U32.AND P0, PT, RZ, UR60, PT ;  /* 0x0000003cff007c0c */ /* 0x000fe4000bf05070 */
[C---:B------:R-:W-:Y:S02]  /*6150*/  ISETP.NE.U32.AND P1, PT, R58.reuse, RZ, PT ;  /* 0x000000ff3a00720c */ /* 0x040fe40003f25070 */
[----:B------:R-:W-:Y:S02]  /*6160*/  ISETP.NE.U32.AND P4, PT, R58, RZ, PT ;  /* 0x000000ff3a00720c */ /* 0x000fe40003f85070 */
[----:B------:R-:W-:Y:S02]  /*6170*/  ISETP.NE.AND.EX P0, PT, RZ, UR61, PT, P0 ;  /* 0x0000003dff007c0c */ /* 0x000fe4000bf05300 */
[C---:B------:R-:W-:Y:S02]  /*6180*/  ISETP.NE.AND.EX P1, PT, R59.reuse, RZ, PT, P1 ;  /* 0x000000ff3b00720c */ /* 0x040fe40003f25310 */
[----:B------:R-:W-:Y:S02]  /*6190*/  ISETP.NE.AND.EX P4, PT, R59, RZ, P0, P4 ;  /* 0x000000ff3b00720c */ /* 0x000fe40000785340 */
[----:B---3--:R-:W-:Y:S02]  /*61a0*/  ISETP.NE.U32.AND P5, PT, R54, RZ, PT ;  /* 0x000000ff3600720c */ /* 0x008fe40003fa5070 */
[----:B------:R-:W-:Y:S02]  /*61b0*/  ISETP.NE.U32.AND P3, PT, RZ, UR60, PT ;  /* 0x0000003cff007c0c */ /* 0x000fe4000bf65070 */
[----:B------:R-:W-:Y:S02]  /*61c0*/  PLOP3.LUT P2, PT, PT, PT, PT, 0x8, 0x80 ;  /* 0x000000000080781c */ /* 0x000fe40003f4e170 */
[----:B------:R-:W-:Y:S02]  /*61d0*/  ISETP.NE.AND.EX P5, PT, R55, RZ, PT, P5 ;  /* 0x000000ff3700720c */ /* 0x000fe40003fa5350 */
[----:B------:R-:W-:Y:S03]  /*61e0*/  ISETP.NE.AND.EX P3, PT, RZ, UR61, PT, P3 ;  /* 0x0000003dff007c0c */ /* 0x000fe6000bf65330 */
[----:B------:R-:W-:Y:S01]  /*61f0*/  @!P4 PLOP3.LUT P2, PT, P1, PT, PT, 0x80, 0x8 ;  /* 0x000000000008c81c */ /* 0x000fe20000f4f070 */
[----:B------:R-:W-:Y:S01]  /*6200*/  @!UPT UIADD3 URZ, UPT, UPT, URZ, URZ, URZ ;  /* 0x000000fffffff290 */ /* 0x000fe2000fffe0ff */
[----:B------:R-:W-:Y:S11]  /*6210*/  @!P1 BRA `(.L_x_97) ;  /* 0x0000000000309947 */ /* 0x000ff60003800000 */
[----:B------:R-:W-:Y:S01]  /*6220*/  ISETP.NE.U32.AND P0, PT, R56, RZ, PT ;  /* 0x000000ff3800720c */ /* 0x000fe20003f05070 */
[----:B------:R-:W1:Y:S01]  /*6230*/  LDCU.64 UR4, c[0x0][0x358] ;  /* 0x00006b00ff0477ac */ /* 0x000e620008000a00 */
[----:B------:R-:W-:Y:S02]  /*6240*/  IMAD.MOV.U32 R61, RZ, RZ, 0x1 ;  /* 0x00000001ff3d7424 */ /* 0x000fe400078e00ff */
[----:B------:R-:W-:Y:S11]  /*6250*/  ISETP.NE.AND.EX P0, PT, R57, RZ, PT, P0 ;  /* 0x000000ff3900720c */ /* 0x000ff60003f05300 */
[----:B------:R-:W-:Y:S02]  /*6260*/  @!UPT UIADD3 URZ, UPT, UPT, URZ, URZ, URZ ;  /* 0x000000fffffff290 */ /* 0x000fe4000fffe0ff */
[----:B------:R-:W2:Y:S01]  /*6270*/  @P0 LDC.64 R2, c[0x0][0x888] ;  /* 0x00022200ff020b82 */ /* 0x000ea20000000a00 */
[----:B------:R-:W-:Y:S04]  /*6280*/  @P0 IMAD R0, R58, UR36, RZ ;  /* 0x000000243a000c24 */ /* 0x000fe8000f8e02ff */
[----:B--2---:R-:W-:Y:S04]  /*6290*/  @P0 IMAD.WIDE R2, R0, 0x4, R2 ;  /* 0x0000000400020825 */ /* 0x004fe800078e0202 */
[----:B------:R-:W-:Y:S01]  /*62a0*/  HFMA2 R0, -RZ, RZ, 0, 5.9604644775390625e-08 ;  /* 0x00000001ff007431 */ /* 0x000fe200000001ff */
[----:B-1---5:R1:W5:Y:S04]  /*62b0*/  @P0 LDG.E R27, desc[UR4][R2.64] ;  /* 0x00000004021b0981 */ /* 0x022368000c1e1900 */
[----:B------:R-:W-:Y:S01]  /*62c0*/  @!P0 PRMT R61, R0, 0x7610, R61 ;  /* 0x00007610003d8816 */ /* 0x000fe2000000003d */
[----:B-1----:R-:W2:Y:S06]  /*62d0*/  @!P0 LDC R27, c[0x0][0x880] ;  /* 0x00022000ff1b8b82 */ /* 0x002eac0000000800 */
.L_x_97:
[----:B------:R-:W-:Y:S05]  /*62e0*/  @!P5 BRA `(.L_x_98) ;  /* 0x000000000024d947 */ /* 0x000fea0003800000 */
[----:B------:R-:W-:Y:S01]  /*62f0*/  ISETP.NE.U32.AND P0, PT, R52, RZ, PT ;  /* 0x000000ff3400720c */ /* 0x000fe20003f05070 */
[----:B------:R-:W1:Y:S03]  /*6300*/  LDCU.64 UR4, c[0x0][0x358] ;  /* 0x00006b00ff0477ac */ /* 0x000e660008000a00 */
[----:B------:R-:W-:Y:S11]  /*6310*/  ISETP.NE.AND.EX P0, PT, R53, RZ, PT, P0 ;  /* 0x000000ff3500720c */ /* 0x000ff60003f05300 */
[----:B------:R-:W-:Y:S02]  /*6320*/  @!UPT UIADD3 URZ, UPT, UPT, URZ, URZ, URZ ;  /* 0x000000fffffff290 */ /* 0x000fe4000fffe0ff */
[----:B------:R-:W3:Y:S01]  /*6330*/  @P0 LDC.64 R2, c[0x0][0x8a8] ;  /* 0x00022a00ff020b82 */ /* 0x000ee20000000a00 */
[----:B------:R-:W-:Y:S04]  /*6340*/  @P0 IMAD R0, R54, UR36, RZ ;  /* 0x0000002436000c24 */ /* 0x000fe8000f8e02ff */
[----:B---3--:R-:W-:Y:S05]  /*6350*/  @P0 IMAD.WIDE R2, R0, 0x4, R2 ;  /* 0x0000000400020825 */ /* 0x008fea00078e0202 */
[----:B-1---5:R1:W5:Y:S02]  /*6360*/  @P0 LDG.E R24, desc[UR4][R2.64] ;  /* 0x0000000402180981 */ /* 0x022364000c1e1900 */
[----:B-1----:R-:W3:Y:S02]  /*6370*/  @!P0 LDC R24, c[0x0][0x8a0] ;  /* 0x00022800ff188b82 */ /* 0x002ee40000000800 */
.L_x_98:
[----:B--2--5:R-:W-:Y:S01]  /*6380*/  FSETP.NEU.AND P0, PT, R27, RZ, PT ;  /* 0x000000ff1b00720b */ /* 0x024fe20003f0d000 */
[----:B------:R-:W-:Y:S01]  /*6390*/  ULOP3.LUT UR4, UR55, 0x1, URZ, 0x3c, !UPT ;  /* 0x0000000137047892 */ /* 0x000fe2000f8e3cff */
[----:B------:R-:W-:Y:S01]  /*63a0*/  SEL R5, RZ, 0xffffffff, P3 ;  /* 0xffffffffff057807 */ /* 0x000fe20001800000 */
[----:B------:R-:W-:Y:S01]  /*63b0*/  BSSY B1, `(.L_x_99) ;  /* 0x000004c000017945 */ /* 0x000fe20003800000 */
[----:B------:R-:W-:Y:S01]  /*63c0*/  @!P4 LOP3.LUT P3, RZ, R61, 0xff, RZ, 0xc0, !PT ;  /* 0x000000ff3dffc812 */ /* 0x000fe2000786c0ff */
[----:B------:R-:W-:Y:S01]  /*63d0*/  IMAD.MOV.U32 R34, RZ, RZ, 0x1 ;  /* 0x00000001ff227424 */ /* 0x000fe200078e00ff */
[----:B------:R-:W-:Y:S01]  /*63e0*/  @!P4 SEL R4, RZ, 0xffffffff, P0 ;  /* 0xffffffffff04c807 */ /* 0x000fe20000000000 */
[----:B------:R-:W-:Y:S01]  /*63f0*/  IMAD.U32 R32, RZ, RZ, UR4 ;  /* 0x00000004ff207e24 */ /* 0x000fe2000f8e00ff */
[----:B------:R-:W-:Y:S01]  /*6400*/  LEA R76, R22, UR44, 0x3 ;  /* 0x0000002c164c7c11 */ /* 0x000fe2000f8e18ff */
[----:B------:R-:W-:Y:S01]  /*6410*/  IMAD.U32 R35, RZ, RZ, UR46 ;  /* 0x0000002eff237e24 */ /* 0x000fe2000f8e00ff */
[----:B------:R-:W-:Y:S02]  /*6420*/  @P2 SEL R4, R5, R4, !P3 ;  /* 0x0000000405042207 */ /* 0x000fe40005800000 */
[----:B------:R-:W-:Y:S02]  /*6430*/  CS2R R38, SRZ ;  /* 0x0000000000267805 */ /* 0x000fe4000001ff00 */
[----:B------:R-:W-:Y:S02]  /*6440*/  SHF.L.U32 R3, R68, 0x1f, RZ ;  /* 0x0000001f44037819 */ /* 0x000fe400000006ff */
[----:B------:R-:W-:Y:S02]  /*6450*/  CS2R R36, SRZ ;  /* 0x0000000000247805 */ /* 0x000fe4000001ff00 */
[----:B------:R-:W-:Y:S02]  /*6460*/  @!P4 LOP3.LUT R4, R4, 0x1, RZ, 0xc0, !PT ;  /* 0x000000010404c812 */ /* 0x000fe400078ec0ff */
[----:B------:R-:W-:Y:S02]  /*6470*/  CS2R R42, SRZ ;  /* 0x00000000002a7805 */ /* 0x000fe4000001ff00 */
[----:B------:R-:W-:Y:S02]  /*6480*/  LEA.HI R25, R22, R22, RZ, 0x1 ;  /* 0x0000001616197211 */ /* 0x000fe400078f08ff */
[----:B------:R-:W-:Y:S02]  /*6490*/  CS2R R40, SRZ ;  /* 0x0000000000287805 */ /* 0x000fe4000001ff00 */
[----:B------:R-:W-:Y:S01]  /*64a0*/  ISETP.NE.U32.OR P5, PT, R4, 0x1, P4 ;  /* 0x000000010400780c */ /* 0x000fe200027a5470 */
[----:B------:R-:W-:Y:S01]  /*64b0*/  IMAD.U32 R4, RZ, RZ, UR46 ;  /* 0x0000002eff047e24 */ /* 0x000fe2000f8e00ff */
[----:B------:R-:W-:Y:S01]  /*64c0*/  LOP3.LUT P4, R65, R61, 0xff, RZ, 0xc0, !PT ;  /* 0x000000ff3d417812 */ /* 0x000fe2000788c0ff */
[C---:B------:R-:W-:Y:S01]  /*64d0*/  IMAD.SHL.U32 R0, R25.reuse, 0x20, RZ ;  /* 0x0000002019007824 */ /* 0x040fe200078e00ff */
[----:B------:R-:W-:Y:S02]  /*64e0*/  LOP3.LUT R25, R25, 0xffe, RZ, 0xc0, !PT ;  /* 0x00000ffe19197812 */ /* 0x000fe400078ec0ff */
[----:B------:R-:W-:Y:S02]  /*64f0*/  CS2R R46, SRZ ;  /* 0x00000000002e7805 */ /* 0x000fe4000001ff00 */
[----:B------:R-:W-:Y:S02]  /*6500*/  LEA R2, R4, UR44, 0x3 ;  /* 0x0000002c04027c11 */ /* 0x000fe4000f8e18ff */
[----:B------:R-:W-:Y:S02]  /*6510*/  CS2R R44, SRZ ;  /* 0x00000000002c7805 */ /* 0x000fe4000001ff00 */
[----:B------:R-:W-:Y:S01]  /*6520*/  SEL R4, RZ, 0xffffffff, P0 ;  /* 0xffffffffff047807 */ /* 0x000fe20000000000 */
[----:B------:R-:W-:Y:S01]  /*6530*/  IMAD.IADD R25, R22, 0x1, -R25 ;  /* 0x0000000116197824 */ /* 0x000fe200078e0a19 */
[----:B------:R-:W-:Y:S02]  /*6540*/  LOP3.LUT R0, R0, 0xffffffc0, RZ, 0xc0, !PT ;  /* 0xffffffc000007812 */ /* 0x000fe400078ec0ff */
[----:B------:R-:W-:Y:S02]  /*6550*/  CS2R R50, SRZ ;  /* 0x0000000000327805 */ /* 0x000fe4000001ff00 */
[----:B------:R-:W-:Y:S02]  /*6560*/  @P1 SEL R4, R5, R4, !P4 ;  /* 0x0000000405041207 */ /* 0x000fe40006000000 */
[----:B------:R-:W-:Y:S02]  /*6570*/  CS2R R48, SRZ ;  /* 0x0000000000307805 */ /* 0x000fe4000001ff00 */
[----:B------:R-:W-:Y:S01]  /*6580*/  @P5 SHF.L.U32 R7, R32, 0x1f, RZ ;  /* 0x0000001f20075819 */ /* 0x000fe200000006ff */
[----:B------:R-:W-:Y:S01]  /*6590*/  IMAD.IADD R0, R23, 0x1, R0 ;  /* 0x0000000117007824 */ /* 0x000fe200078e0200 */
[----:B------:R-:W-:Y:S02]  /*65a0*/  LOP3.LUT R4, R4, 0x1, RZ, 0xc0, !PT ;  /* 0x0000000104047812 */ /* 0x000fe400078ec0ff */
[----:B------:R-:W1:Y:S01]  /*65b0*/  @P5 SYNCS.PHASECHK.TRANS64.TRYWAIT P3, [R2+URZ+0x60], R7 ;  /* 0x00006007020055a7 */ /* 0x000e6200080611ff */
[----:B------:R-:W-:Y:S01]  /*65c0*/  P2R R75, PR, RZ, 0x20 ;  /* 0x00000020ff4b7803 */ /* 0x000fe20000000000 */
[----:B------:R-:W-:Y:S01]  /*65d0*/  IMAD R25, R25, 0x100000, R0 ;  /* 0x0010000019197824 */ /* 0x000fe200078e0200 */
[----:B------:R-:W-:Y:S04]  /*65e0*/  ISETP.NE.U32.AND P0, PT, R4, 0x1, PT ;  /* 0x000000010400780c */ /* 0x000fe80003f05070 */
[----:B------:R-:W-:Y:S01]  /*65f0*/  P2R R79, PR, RZ, 0x1 ;  /* 0x00000001ff4f7803 */ /* 0x000fe20000000000 */
[----:B------:R2:W4:Y:S01]  /*6600*/  SYNCS.PHASECHK.TRANS64.TRYWAIT P2, [R76+URZ+0xc0], R3 ;  /* 0x0000c0034c0075a7 */ /* 0x00052200080411ff */
[----:B-1----:R-:W-:Y:S01]  /*6610*/  @P5 SEL R34, RZ, 0x1, !P3 ;  /* 0x00000001ff225807 */ /* 0x002fe20005800000 */
[----:B--2---:R-:W-:Y:S06]  /*6620*/  @!P5 BRA `(.L_x_100) ;  /* 0x000000000090d947 */ /* 0x004fec0003800000 */
[----:B------:R-:W-:Y:S01]  /*6630*/  HFMA2 R47, -RZ, RZ, 0, 0 ;  /* 0x00000000ff2f7431 */ /* 0x000fe200000001ff */
[----:B------:R-:W-:Y:S01]  /*6640*/  ISETP.NE.AND P0, PT, R34, RZ, PT ;  /* 0x000000ff2200720c */ /* 0x000fe20003f05270 */
[----:B------:R-:W-:Y:S01]  /*6650*/  IMAD.U32 R5, RZ, RZ, UR46 ;  /* 0x0000002eff057e24 */ /* 0x000fe2000f8e00ff */
[----:B------:R-:W-:Y:S11]  /*6660*/  BSSY B0, `(.L_x_101) ;  /* 0x0000005000007945 */ /* 0x000ff60003800000 */
[----:B------:R-:W-:Y:S05]  /*6670*/  @P0 BRA `(.L_x_102) ;  /* 0x00000000000c0947 */ /* 0x000fea0003800000 */
[----:B------:R-:W-:Y:S04]  /*6680*/  SHF.L.U32 R7, R32, 0x1f, RZ ;  /* 0x0000001f20077819 */ /* 0x000fe800000006ff */
[----:B------:R-:W1:Y:S02]  /*6690*/  SYNCS.PHASECHK.TRANS64.TRYWAIT P0, [R2+URZ+0x60], R7 ;  /* 0x00006007020075a7 */ /* 0x000e6400080011ff */
[----:B-1----:R-:W-:Y:S05]  /*66a0*/  @!P0 BRA `(.L_x_103) ;  /* 0x0000002000848947 */ /* 0x002fea0003800000 */
.L_x_102:
[----:B------:R-:W-:Y:S05]  /*66b0*/  BSYNC B0 ;  /* 0x0000000000007941 */ /* 0x000fea0003800000 */
.L_x_101:
[----:B------:R-:W-:Y:S01]  /*66c0*/  ISETP.NE.AND P0, PT, R79, RZ, PT ;  /* 0x000000ff4f00720c */ /* 0x000fe20003f05270 */
[----:B------:R-:W-:Y:S01]  /*66d0*/  IMAD.MOV.U32 R46, RZ, RZ, RZ ;  /* 0x000000ffff2e7224 */ /* 0x000fe200078e00ff */
[----:B------:R-:W-:Y:S02]  /*66e0*/  CS2R R44, SRZ ;  /* 0x00000000002c7805 */ /* 0x000fe4000001ff00 */
[----:B------:R-:W-:Y:S02]  /*66f0*/  CS2R R50, SRZ ;  /* 0x0000000000327805 */ /* 0x000fe4000001ff00 */
[----:B------:R-:W-:Y:S02]  /*6700*/  CS2R R48, SRZ ;  /* 0x0000000000307805 */ /* 0x000fe4000001ff00 */
[----:B------:R-:W-:Y:S02]  /*6710*/  CS2R R42, SRZ ;  /* 0x00000000002a7805 */ /* 0x000fe4000001ff00 */
[----:B------:R-:W-:Y:S02]  /*6720*/  CS2R R40, SRZ ;  /* 0x0000000000287805 */ /* 0x000fe4000001ff00 */
[----:B------:R-:W-:Y:S02]  /*6730*/  CS2R R38, SRZ ;  /* 0x0000000000267805 */ /* 0x000fe4000001ff00 */
[----:B------:R-:W-:Y:S01]  /*6740*/  CS2R R36, SRZ ;  /* 0x0000000000247805 */ /* 0x000fe2000001ff00 */
[----:B------:R-:W-:Y:S01]  /*6750*/  @P0 IMAD R5, R5, 0x800, R60 ;  /* 0x0000080005050824 */ /* 0x000fe200078e023c */
[----:B------:R-:W-:Y:S05]  /*6760*/  @P0 WARPSYNC.ALL ;  /* 0x0000000000000948 */ /* 0x000fea0003800000 */
[----:B------:R-:W-:Y:S01]  /*6770*/  @P0 LEA R5, R5, UR44, 0x2 ;  /* 0x0000002c05050c11 */ /* 0x000fe2000f8e10ff */
[----:B------:R-:W-:Y:S04]  /*6780*/  UIADD3 UR4, UPT, UPT, UR46, 0x1, URZ ;  /* 0x000000012e047890 */ /* 0x000fe8000fffe0ff */
[----:B------:R2:W2:Y:S01]  /*6790*/  @P0 LDSM.16.M88.4 R48, [R5+0x400] ;  /* 0x000400000530083b */ /* 0x0004a20000000200 */
[----:B------:R-:W-:Y:S01]  /*67a0*/  @P0 VIADD R0, R5, 0x400 ;  /* 0x0000040005000836 */ /* 0x000fe20000000000 */
[----:B------:R-:W-:Y:S01]  /*67b0*/  UISETP.NE.AND UP0, UPT, UR4, 0x3, UPT ;  /* 0x000000030400788c */ /* 0x000fe2000bf05270 */
[C-C-:B-1----:R-:W-:Y:S02]  /*67c0*/  @P0 IMAD R2, R70.reuse, 0x4, R5.reuse ;  /* 0x0000000446020824 */ /* 0x142fe400078e0205 */
[C---:B------:R-:W-:Y:S01]  /*67d0*/  @P0 IMAD R7, R69.reuse, 0x4, R0 ;  /* 0x0000000445070824 */ /* 0x040fe200078e0200 */
[----:B------:R-:W-:Y:S01]  /*67e0*/  USEL UR5, URZ, 0x1, UP0 ;  /* 0x00000001ff057887 */ /* 0x000fe20008000000 */
[----:B------:R-:W-:Y:S01]  /*67f0*/  @P0 IMAD R0, R69, 0x4, R5 ;  /* 0x0000000445000824 */ /* 0x000fe200078e0205 */
[----:B------:R1:W1:Y:S01]  /*6800*/  @P0 LDSM.16.M88.4 R44, [R2+0x400] ;  /* 0x00040000022c083b */ /* 0x0002620000000200 */
[----:B------:R-:W-:Y:S01]  /*6810*/  @P0 IMAD R4, R70, 0x4, R7 ;  /* 0x0000000446040824 */ /* 0x000fe200078e0207 */
[----:B------:R-:W-:Y:S02]  /*6820*/  USEL UR4, UR4, URZ, UP0 ;  /* 0x000000ff04047287 */ /* 0x000fe40008000000 */
[----:B------:R1:W1:Y:S01]  /*6830*/  @P0 LDSM.16.M88.4 R40, [R0+0x400] ;  /* 0x000400000028083b */ /* 0x0002620000000200 */
[----:B------:R-:W-:Y:S03]  /*6840*/  LOP3.LUT R32, R32, UR5, RZ, 0x3c, !PT ;  /* 0x0000000520207c12 */ /* 0x000fe6000f8e3cff */
[----:B------:R1:W1:Y:S01]  /*6850*/  @P0 LDSM.16.M88.4 R36, [R4] ;  /* 0x000000000424083b */ /* 0x0002620000000200 */
[----:B------:R-:W-:Y:S03]  /*6860*/  IMAD.U32 R35, RZ, RZ, UR4 ;  /* 0x00000004ff237e24 */ /* 0x000fe6000f8e00ff */
.L_x_100:
[----:B------:R-:W-:Y:S05]  /*6870*/  BSYNC B1 ;  /* 0x0000000000017941 */ /* 0x000fea0003800000 */
.L_x_99:
[----:B--2---:R-:W-:Y:S04]  /*6880*/  SHF.R.U32.HI R5, RZ, 0x15, R25 ;  /* 0x00000015ff057819 */ /* 0x004fe80000011619 */
[----:B------:R-:W-:Y:S01]  /*6890*/  LOP3.LUT P0, RZ, R5, 0x3, R62, 0x48, !PT ;  /* 0x0000000305ff7812 */ /* 0x000fe2000780483e */
[----:B------:R-:W-:Y:S01]  /*68a0*/  @!UPT UIADD3 URZ, UPT, UPT, URZ, URZ, URZ ;  /* 0x000000fffffff290 */ /* 0x000fe2000fffe0ff */
[----:B----4-:R-:W-:Y:S11]  /*68b0*/  @P2 BRA `(.L_x_104) ;  /* 0x0000000000082947 */ /* 0x010ff60003800000 */
[----:B------:R-:W2:Y:S02]  /*68c0*/  SYNCS.PHASECHK.TRANS64.TRYWAIT P1, [R76+URZ+0xc0], R3 ;  /* 0x0000c0034c0075a7 */ /* 0x000ea400080211ff */
[----:B--2---:R-:W-:Y:S05]  /*68d0*/  @!P1 BRA `(.L_x_105) ;  /* 0x00000020000c9947 */ /* 0x004fea0003800000 */
.L_x_104:
[----:B------:R-:W-:Y:S05]  /*68e0*/  @!P0 BRA `(.L_x_106) ;  /* 0x0000000000408947 */ /* 0x000fea0003800000 */
[----:B------:R-:W4:Y:S01]  /*68f0*/  LDCU.64 UR8, c[0x4][0x70] ;  /* 0x01000e00ff0877ac */ /* 0x000f220008000a00 */
[----:B--2---:R-:W-:Y:S01]  /*6900*/  MOV R3, 0x0 ;  /* 0x0000000000037802 */ /* 0x004fe20000000f00 */
[----:B------:R-:W-:Y:S02]  /*6910*/  HFMA2 R12, -RZ, RZ, 0, 5.9604644775390625e-08 ;  /* 0x00000001ff0c7431 */ /* 0x000fe400000001ff */
[----:B------:R-:W-:Y:S02]  /*6920*/  IMAD.MOV.U32 R8, RZ, RZ, 0x192 ;  /* 0x00000192ff087424 */ /* 0x000fe400078e00ff */
[----:B------:R-:W-:Y:S01]  /*6930*/  IMAD.MOV.U32 R13, RZ, RZ, RZ ;  /* 0x000000ffff0d7224 */ /* 0x000fe200078e00ff */
[----:B------:R-:W2:Y:S01]  /*6940*/  LDCU.64 UR6, c[0x4][0x78] ;  /* 0x01000f00ff0677ac */ /* 0x000ea20008000a00 */
[----:B-1----:R-:W1:Y:S01]  /*6950*/  LDC.64 R2, c[0x4][R3] ;  /* 0x0100000003027b82 */ /* 0x002e620000000a00 */
[----:B------:R-:W5:Y:S01]  /*6960*/  LDCU.64 UR4, c[0x4][0x10] ;  /* 0x01000200ff0477ac */ /* 0x000f620008000a00 */
[----:B----4-:R-:W-:Y:S01]  /*6970*/  MOV R5, UR9 ;  /* 0x0000000900057c02 */ /* 0x010fe20008000f00 */
[----:B------:R-:W-:Y:S01]  /*6980*/  IMAD.U32 R4, RZ, RZ, UR8 ;  /* 0x00000008ff047e24 */ /* 0x000fe2000f8e00ff */
[----:B--2---:R-:W-:Y:S01]  /*6990*/  MOV R7, UR7 ;  /* 0x0000000700077c02 */ /* 0x004fe20008000f00 */
[----:B------:R-:W-:Y:S01]  /*69a0*/  IMAD.U32 R6, RZ, RZ, UR6 ;  /* 0x00000006ff067e24 */ /* 0x000fe2000f8e00ff */
[----:B-----5:R-:W-:Y:S01]  /*69b0*/  MOV R11, UR5 ;  /* 0x00000005000b7c02 */ /* 0x020fe20008000f00 */
[----:B------:R-:W-:Y:S02]  /*69c0*/  IMAD.U32 R10, RZ, RZ, UR4 ;  /* 0x00000004ff0a7e24 */ /* 0x000fe4000f8e00ff */
[----:B------:R-:W-:Y:S07]  /*69d0*/  LEPC R20, `(.L_x_106) ;  /* 0x000000001014794e */ /* 0x000fee0000000000 */
[----:B-1-3--:R-:W-:Y:S05]  /*69e0*/  CALL.ABS.NOINC R2 ;  /* 0x0000000002007343 */ /* 0x00afea0003c00000 */
.L_x_106:
[----:B------:R-:W-:Y:S01]  /*69f0*/  LOP3.LUT R20, R48, 0xffffe000, RZ, 0xc0, !PT ;  /* 0xffffe00030147812 */ /* 0x000fe200078ec0ff */
[----:B------:R-:W-:Y:S05]  /*6a00*/  WARPSYNC.ALL ;  /* 0x0000000000007948 */ /* 0x000fea0003800000 */
[----:B------:R-:W-:Y:S01]  /*6a10*/  R2UR UR4, R25 ;  /* 0x00000000190472ca */ /* 0x000fe200000e0000 */
[----:B------:R-:W-:Y:S01]  /*6a20*/  IMAD.SHL.U32 R78, R70, 0x4, RZ ;  /* 0x00000004464e7824 */ /* 0x000fe200078e00ff */
[----:B------:R-:W-:Y:S01]  /*6a30*/  LOP3.LUT R21, R49, 0xffffe000, RZ, 0xc0, !PT ;  /* 0xffffe00031157812 */ /* 0x000fe200078ec0ff */
[----:B------:R-:W-:Y:S01]  /*6a40*/  IMAD.U32 R77, RZ, RZ, UR46 ;  /* 0x0000002eff4d7e24 */ /* 0x000fe2000f8e00ff */
[----:B------:R-:W-:Y:S01]  /*6a50*/  LOP3.LUT R26, R50, 0xffffe000, RZ, 0xc0, !PT ;  /* 0xffffe000321a7812 */ /* 0x000fe200078ec0ff */
[----:B------:R-:W-:Y:S01]  /*6a60*/  BSSY.RECONVERGENT B0, `(.L_x_107) ;  /* 0x000005a000007945 */ /* 0x000fe20003800200 */
[----:B-1----:R-:W-:Y:S01]  /*6a70*/  LOP3.LUT R33, R46, 0xffffe000, RZ, 0xc0, !PT ;  /* 0xffffe0002e217812 */ /* 0x002fe200078ec0ff */
[----:B------:R-:W-:Y:S01]  /*6a80*/  IMAD R80, R77, 0x800, R60 ;  /* 0x000008004d507824 */ /* 0x000fe200078e023c */
[----:B------:R-:W-:Y:S01]  /*6a90*/  ISETP.NE.AND P0, PT, R71, RZ, PT ;  /* 0x000000ff4700720c */ /* 0x000fe20003f05270 */
[----:B------:R-:W-:Y:S03]  /*6aa0*/  IMAD.SHL.U32 R77, R69, 0x4, RZ ;  /* 0x00000004454d7824 */ /* 0x000fe600078e00ff */
[----:B------:R-:W-:Y:S01]  /*6ab0*/  LEA R80, R80, UR44, 0x2 ;  /* 0x0000002c50507c11 */ /* 0x000fe2000f8e10ff */
[----:B------:R-:W3:Y:S03]  /*6ac0*/  LDTM.16dp128bit.x8 R4, tmem[UR4] ;  /* 0x00000004000479ee */ /* 0x000ee60008180000 */
[C-C-:B------:R-:W-:Y:S02]  /*6ad0*/  IADD3 R83, PT, PT, R78.reuse, 0x400, R80.reuse ;  /* 0x000004004e537810 */ /* 0x140fe40007ffe050 */
[----:B------:R-:W-:Y:S05]  /*6ae0*/  IADD3 R81, PT, PT, R77, 0x400, R80 ;  /* 0x000004004d517810 */ /* 0x000fea0007ffe050 */
[----:B------:R-:W-:Y:S02]  /*6af0*/  IMAD.IADD R82, R78, 0x1, R81 ;  /* 0x000000014e527824 */ /* 0x000fe400078e0251 */
[C---:B---3--:R-:W-:Y:S01]  /*6b00*/  FMUL R0, R24.reuse, R4 ;  /* 0x0000000418007220 */ /* 0x048fe20000400000 */
[C---:B------:R-:W-:Y:S01]  /*6b10*/  FMUL R2, R24.reuse, R5 ;  /* 0x0000000518027220 */ /* 0x040fe20000400000 */
[C---:B--2---:R-:W-:Y:S01]  /*6b20*/  FMUL R3, R24.reuse, R6 ;  /* 0x0000000618037220 */ /* 0x044fe20000400000 */
[----:B------:R-:W-:Y:S01]  /*6b30*/  FMUL R7, R24, R7 ;  /* 0x0000000718077220 */ /* 0x000fe20000400000 */
[----:B------:R-:W-:Y:S01]  /*6b40*/  FFMA R28, R27, R20, R0 ;  /* 0x000000141b1c7223 */ /* 0x000fe20000000000 */
[----:B------:R-:W-:Y:S01]  /*6b50*/  LOP3.LUT R20, R51, 0xffffe000, RZ, 0xc0, !PT ;  /* 0xffffe00033147812 */ /* 0x000fe200078ec0ff */
[C---:B------:R-:W-:Y:S01]  /*6b60*/  FFMA R29, R27.reuse, R21, R2 ;  /* 0x000000151b1d7223 */ /* 0x040fe20000000002 */
[----:B------:R-:W-:Y:S01]  /*6b70*/  LOP3.LUT R21, R44, 0xffffe000, RZ, 0xc0, !PT ;  /* 0xffffe0002c157812 */ /* 0x000fe200078ec0ff */
[----:B------:R-:W-:Y:S01]  /*6b80*/  FFMA R30, R27, R26, R3 ;  /* 0x0000001a1b1e7223 */ /* 0x000fe20000000003 */
[----:B------:R-:W-:Y:S01]  /*6b90*/  LOP3.LUT R26, R45, 0xffffe000, RZ, 0xc0, !PT ;  /* 0xffffe0002d1a7812 */ /* 0x000fe200078ec0ff */
[C---:B------:R-:W-:Y:S01]  /*6ba0*/  FMUL R4, R24.reuse, R8 ;  /* 0x0000000818047220 */ /* 0x040fe20000400000 */
[----:B------:R-:W-:Y:S01]  /*6bb0*/  F2FP.TF32.F32.PACK_B R28, R28 ;  /* 0x0000001cff1c723e */ /* 0x000fe200024050ff */
[----:B------:R-:W-:Y:S01]  /*6bc0*/  FFMA R31, R27, R20, R7 ;  /* 0x000000141b1f7223 */ /* 0x000fe20000000007 */
[----:B------:R-:W-:Y:S01]  /*6bd0*/  LOP3.LUT R20, R47, 0xffffe000, RZ, 0xc0, !PT ;  /* 0xffffe0002f147812 */ /* 0x000fe200078ec0ff */
[C---:B------:R-:W-:Y:S01]  /*6be0*/  FMUL R5, R24.reuse, R9 ;  /* 0x0000000918057220 */ /* 0x040fe20000400000 */
[----:B------:R-:W-:Y:S01]  /*6bf0*/  F2FP.TF32.F32.PACK_B R29, R29 ;  /* 0x0000001dff1d723e */ /* 0x000fe200024050ff */
[C---:B------:R-:W-:Y:S01]  /*6c00*/  FMUL R6, R24.reuse, R10 ;  /* 0x0000000a18067220 */ /* 0x040fe20000400000 */
[----:B------:R-:W-:Y:S01]  /*6c10*/  F2FP.TF32.F32.PACK_B R30, R30 ;  /* 0x0000001eff1e723e */ /* 0x000fe200024050ff */
[----:B------:R-:W-:Y:S01]  /*6c20*/  FMUL R11, R24, R11 ;  /* 0x0000000b180b7220 */ /* 0x000fe20000400000 */
[----:B------:R-:W-:Y:S01]  /*6c30*/  F2FP.TF32.F32.PACK_B R31, R31 ;  /* 0x0000001fff1f723e */ /* 0x000fe200024050ff */
[C---:B------:R-:W-:Y:S01]  /*6c40*/  FFMA R4, R27.reuse, R21, R4 ;  /* 0x000000151b047223 */ /* 0x040fe20000000004 */
[----:B------:R-:W-:Y:S01]  /*6c50*/  LOP3.LUT R21, R40, 0xffffe000, RZ, 0xc0, !PT ;  /* 0xffffe00028157812 */ /* 0x000fe200078ec0ff */
[----:B------:R-:W-:Y:S01]  /*6c60*/  FFMA R5, R27, R26, R5 ;  /* 0x0000001a1b057223 */ /* 0x000fe20000000005 */
[----:B------:R-:W-:Y:S01]  /*6c70*/  LOP3.LUT R26, R43, 0xffffe000, RZ, 0xc0, !PT ;  /* 0xffffe0002b1a7812 */ /* 0x000fe200078ec0ff */
[C---:B------:R-:W-:Y:S01]  /*6c80*/  FFMA R6, R27.reuse, R33, R6 ;  /* 0x000000211b067223 */ /* 0x040fe20000000006 */
[----:B------:R-:W-:Y:S01]  /*6c90*/  LOP3.LUT R33, R42, 0xffffe000, RZ, 0xc0, !PT ;  /* 0xffffe0002a217812 */ /* 0x000fe200078ec0ff */
[C---:B------:R-:W-:Y:S01]  /*6ca0*/  FMUL R8, R24.reuse, R12 ;  /* 0x0000000c18087220 */ /* 0x040fe20000400000 */
[----:B------:R-:W-:Y:S01]  /*6cb0*/  F2FP.TF32.F32.PACK_B R4, R4 ;  /* 0x00000004ff04723e */ /* 0x000fe200024050ff */
[----:B------:R-:W-:Y:S01]  /*6cc0*/  FFMA R7, R27, R20, R11 ;  /* 0x000000141b077223 */ /* 0x000fe2000000000b */
[----:B------:R-:W-:Y:S01]  /*6cd0*/  LOP3.LUT R20, R41, 0xffffe000, RZ, 0xc0, !PT ;  /* 0xffffe00029147812 */ /* 0x000fe200078ec0ff */
[----:B------:R-:W-:Y:S01]  /*6ce0*/  FMUL R9, R24, R13 ;  /* 0x0000000d18097220 */ /* 0x000fe20000400000 */
[----:B------:R-:W-:Y:S01]  /*6cf0*/  F2FP.TF32.F32.PACK_B R5, R5 ;  /* 0x00000005ff05723e */ /* 0x000fe200024050ff */
[----:B------:R1:W-:Y:S01]  /*6d00*/  STSM.16.M88.4 [R80+0x400], R28 ;  /* 0x0004001c50007844 */ /* 0x0003e20000000200 */
[----:B------:R-:W-:Y:S01]  /*6d10*/  F2FP.TF32.F32.PACK_B R6, R6 ;  /* 0x00000006ff06723e */ /* 0x000fe200024050ff */
[C---:B------:R-:W-:Y:S01]  /*6d20*/  FFMA R8, R27.reuse, R21, R8 ;  /* 0x000000151b087223 */ /* 0x040fe20000000008 */
[----:B------:R-:W-:Y:S01]  /*6d30*/  LOP3.LUT R21, R36, 0xffffe000, RZ, 0xc0, !PT ;  /* 0xffffe00024157812 */ /* 0x000fe200078ec0ff */
[C---:B------:R-:W-:Y:S01]  /*6d40*/  FMUL R10, R24.reuse, R14 ;  /* 0x0000000e180a7220 */ /* 0x040fe20000400000 */
[C---:B------:R-:W-:Y:S01]  /*6d50*/  FMUL R15, R24.reuse, R15 ;  /* 0x0000000f180f7220 */ /* 0x040fe20000400000 */
[C---:B------:R-:W-:Y:S01]  /*6d60*/  FMUL R12, R24.reuse, R16 ;  /* 0x00000010180c7220 */ /* 0x040fe20000400000 */
[C---:B------:R-:W-:Y:S01]  /*6d70*/  FFMA R9, R27.reuse, R20, R9 ;  /* 0x000000141b097223 */ /* 0x040fe20000000009 */
[C---:B------:R-:W-:Y:S01]  /*6d80*/  FFMA R10, R27.reuse, R33, R10 ;  /* 0x000000211b0a7223 */ /* 0x040fe2000000000a */
[C---:B------:R-:W-:Y:S01]  /*6d90*/  FFMA R11, R27.reuse, R26, R15 ;  /* 0x0000001a1b0b7223 */ /* 0x040fe2000000000f */
[----:B------:R-:W-:Y:S01]  /*6da0*/  FFMA R12, R27, R21, R12 ;  /* 0x000000151b0c7223 */ /* 0x000fe2000000000c */
[----:B------:R-:W-:Y:S01]  /*6db0*/  LOP3.LUT R20, R37, 0xffffe000, RZ, 0xc0, !PT ;  /* 0xffffe00025147812 */ /* 0x000fe200078ec0ff */
[----:B------:R-:W-:Y:S01]  /*6dc0*/  FMUL R13, R24, R17 ;  /* 0x00000011180d7220 */ /* 0x000fe20000400000 */
[----:B------:R-:W-:Y:S01]  /*6dd0*/  LOP3.LUT R21, R38, 0xffffe000, RZ, 0xc0, !PT ;  /* 0xffffe00026157812 */ /* 0x000fe200078ec0ff */
[C---:B------:R-:W-:Y:S01]  /*6de0*/  FMUL R14, R24.reuse, R18 ;  /* 0x00000012180e7220 */ /* 0x040fe20000400000 */
[----:B------:R-:W-:Y:S01]  /*6df0*/  LOP3.LUT R26, R39, 0xffffe000, RZ, 0xc0, !PT ;  /* 0xffffe000271a7812 */ /* 0x000fe200078ec0ff */
[----:B------:R-:W-:Y:S01]  /*6e00*/  FMUL R19, R24, R19 ;  /* 0x0000001318137220 */ /* 0x000fe20000400000 */
[----:B------:R-:W-:Y:S01]  /*6e10*/  F2FP.TF32.F32.PACK_B R7, R7 ;  /* 0x00000007ff07723e */ /* 0x000fe200024050ff */
[C---:B------:R-:W-:Y:S01]  /*6e20*/  FFMA R13, R27.reuse, R20, R13 ;  /* 0x000000141b0d7223 */ /* 0x040fe2000000000d */
[C---:B------:R-:W-:Y:S01]  /*6e30*/  FFMA R14, R27.reuse, R21, R14 ;  /* 0x000000151b0e7223 */ /* 0x040fe2000000000e */
[----:B------:R-:W-:Y:S01]  /*6e40*/  FFMA R15, R27, R26, R19 ;  /* 0x0000001a1b0f7223 */ /* 0x000fe20000000013 */
[----:B------:R-:W-:Y:S01]  /*6e50*/  F2FP.TF32.F32.PACK_B R8, R8 ;  /* 0x00000008ff08723e */ /* 0x000fe200024050ff */
[----:B------:R1:W-:Y:S01]  /*6e60*/  STSM.16.M88.4 [R83], R4 ;  /* 0x0000000453007844 */ /* 0x0003e20000000200 */
[----:B------:R-:W-:Y:S02]  /*6e70*/  F2FP.TF32.F32.PACK_B R9, R9 ;  /* 0x00000009ff09723e */ /* 0x000fe400024050ff */
[----:B------:R-:W-:Y:S02]  /*6e80*/  F2FP.TF32.F32.PACK_B R10, R10 ;  /* 0x0000000aff0a723e */ /* 0x000fe400024050ff */
[----:B------:R-:W-:Y:S02]  /*6e90*/  F2FP.TF32.F32.PACK_B R11, R11 ;  /* 0x0000000bff0b723e */ /* 0x000fe400024050ff */
[----:B------:R-:W-:Y:S02]  /*6ea0*/  F2FP.TF32.F32.PACK_B R12, R12 ;  /* 0x0000000cff0c723e */ /* 0x000fe400024050ff */
[----:B------:R-:W-:Y:S01]  /*6eb0*/  F2FP.TF32.F32.PACK_B R13, R13 ;  /* 0x0000000dff0d723e */ /* 0x000fe200024050ff */
[----:B------:R1:W-:Y:S01]  /*6ec0*/  STSM.16.M88.4 [R81], R8 ;  /* 0x0000000851007844 */ /* 0x0003e20000000200 */
[----:B------:R-:W-:Y:S02]  /*6ed0*/  F2FP.TF32.F32.PACK_B R14, R14 ;  /* 0x0000000eff0e723e */ /* 0x000fe400024050ff */
[----:B------:R-:W-:Y:S05]  /*6ee0*/  F2FP.TF32.F32.PACK_B R15, R15 ;  /* 0x0000000fff0f723e */ /* 0x000fea00024050ff */
[----:B------:R1:W-:Y:S01]  /*6ef0*/  STSM.16.M88.4 [R82], R12 ;  /* 0x0000000c52007844 */ /* 0x0003e20000000200 */
[----:B------:R-:W-:Y:S01]  /*6f00*/  @!PT LDS RZ, [RZ] ;  /* 0x00000000fffff984 */ /* 0x000fe20000000800 */
[----:B------:R-:W-:Y:S01]  /*6f10*/  @!PT LDS RZ, [RZ] ;  /* 0x00000000fffff984 */ /* 0x000fe20000000800 */
[----:B------:R-:W-:Y:S01]  /*6f20*/  @!PT LDS RZ, [RZ] ;  /* 0x00000000fffff984 */ /* 0x000fe20000000800 */
[----:B------:R-:W-:Y:S01]  /*6f30*/  @!PT LDS RZ, [RZ] ;  /* 0x00000000fffff984 */ /* 0x000fe20000000800 */
[----:B------:R2:W-:Y:S07]  /*6f40*/  MEMBAR.ALL.CTA ;  /* 0x0000000000007992 */ /* 0x0005ee0000008000 */
[----:B--2---:R-:W2:Y:S02]  /*6f50*/  FENCE.VIEW.ASYNC.S ;  /* 0x00000000000073c6 */ /* 0x004ea40000000000 */
[----:B--2---:R-:W-:Y:S06]  /*6f60*/  BAR.SYNC.DEFER_BLOCKING 0x1, 0x80 ;  /* 0x0042000000007b1d */ /* 0x004fec0000010000 */
[----:B------:R-:W-:Y:S05]  /*6f70*/  @P0 BRA `(.L_x_108) ;  /* 0x0000000000200947 */ /* 0x000fea0003800000 */
[----:B------:R-:W2:Y:S01]  /*6f80*/  LDCU.64 UR6, c[0x0][0x348] ;  /* 0x00006900ff0677ac */ /* 0x000ea20008000a00 */
[----:B------:R-:W-:Y:S01]  /*6f90*/  ULEA UR5, UR46, UR44, 0xd ;  /* 0x0000002c2e057291 */ /* 0x000fe2000f8e68ff */
[----:B------:R-:W-:Y:S03]  /*6fa0*/  UMOV UR51, UR36 ;  /* 0x0000002400337c82 */ /* 0x000fe60008000000 */
[----:B------:R-:W-:Y:S02]  /*6fb0*/  UIADD3 UR48, UPT, UPT, UR5, 0x400, URZ ;  /* 0x0000040005307890 */ /* 0x000fe4000fffe0ff */
[----:B--2---:R-:W-:Y:S04]  /*6fc0*/  UIADD3 UR4, UP0, UPT, UR6, 0x680, URZ ;  /* 0x0000068006047890 */ /* 0x004fe8000ff1e0ff */
[----:B------:R-:W-:Y:S09]  /*6fd0*/  UIADD3.X UR5, UPT, UPT, URZ, UR7, URZ, UP0, !UPT ;  /* 0x00000007ff057290 */ /* 0x000ff200087fe4ff */
[----:B------:R2:W-:Y:S02]  /*6fe0*/  UTMASTG.3D [UR48], [UR4] ;  /* 0x00000030040073b5 */ /* 0x0005e40008010000 */
[----:B--2---:R0:W-:Y:S02]  /*6ff0*/  UTMACMDFLUSH ;  /* 0x00000000000079b7 */ /* 0x0041e40000000000 */
.L_x_108:
[----:B------:R-:W-:Y:S05]  /*7000*/  BSYNC.RECONVERGENT B0 ;  /* 0x0000000000007941 */ /* 0x000fea0003800200 */
.L_x_107:
[----:B------:R-:W-:Y:S01]  /*7010*/  UIADD3 UR47, UPT, UPT, UR46, 0x1, URZ ;  /* 0x000000012e2f7890 */ /* 0x000fe2000fffe0ff */
[----:B------:R-:W-:Y:S03]  /*7020*/  BSSY.RECONVERGENT B0, `(.L_x_109) ;  /* 0x0000005000007945 */ /* 0x000fe60003800200 */
[----:B------:R-:W-:Y:S04]  /*7030*/  UISETP.NE.AND UP0, UPT, UR47, 0x3, UPT ;  /* 0x000000032f00788c */ /* 0x000fe8000bf05270 */
[----:B------:R-:W-:Y:S01]  /*7040*/  USEL UR45, UR47, URZ, UP0 ;  /* 0x000000ff2f2d7287 */ /* 0x000fe20008000000 */
[----:B------:R-:W-:Y:S11]  /*7050*/  @P0 BRA `(.L_x_110) ;  /* 0x0000000000040947 */ /* 0x000ff60003800000 */
[----:B------:R-:W-:Y:S04]  /*7060*/  DEPBAR.LE SB0, 0x1 ;  /* 0x000080400000791a */ /* 0x000fe80000000000 */
.L_x_110:
[----:B------:R-:W-:Y:S05]  /*7070*/  BSYNC.RECONVERGENT B0 ;  /* 0x0000000000007941 */ /* 0x000fea0003800200 */
.L_x_109:
[----:B------:R-:W-:Y:S01]  /*7080*/  BAR.SYNC.DEFER_BLOCKING 0x1, 0x80 ;  /* 0x0042000000007b1d */ /* 0x000fe20000010000 */
[----:B------:R-:W-:Y:S01]  /*7090*/  ISETP.NE.AND P1, PT, R75, RZ, PT ;  /* 0x000000ff4b00720c */ /* 0x000fe20003f25270 */
[----:B------:R-:W-:Y:S01]  /*70a0*/  UISETP.NE.AND UP0, UPT, UR53, URZ, UPT ;  /* 0x000000ff3500728c */ /* 0x000fe2000bf05270 */
[----:B------:R-:W-:Y:S11]  /*70b0*/  LEA R2, R35, UR44, 0x3 ;  /* 0x0000002c23027c11 */ /* 0x000ff6000f8e18ff */
[----:B------:R-:W-:Y:S01]  /*70c0*/  @P1 SHF.L.U32 R3, R32, 0x1f, RZ ;  /* 0x0000001f20031819 */ /* 0x000fe200000006ff */
[----:B------:R-:W-:Y:S06]  /*70d0*/  BRA.U !UP0, `(.L_x_111) ;  /* 0x0000000108247547 */ /* 0x000fec000b800000 */
[----:B-1----:R-:W-:Y:S01]  /*70e0*/  IMAD.U32 R5, RZ, RZ, UR52 ;  /* 0x00000034ff057e24 */ /* 0x002fe2000f8e00ff */
[----:B------:R-:W-:Y:S01]  /*70f0*/  MOV R0, UR54 ;  /* 0x0000003600007c02 */ /* 0x000fe20008000f00 */
[----:B------:R-:W-:Y:S03]  /*7100*/  UIADD3 UR4, UPT, UPT, UR52, 0x1, URZ ;  /* 0x0000000134047890 */ /* 0x000fe6000fffe0ff */
[----:B------:R-:W-:Y:S01]  /*7110*/  @P1 LEA R5, R5, UR44, 0x3 ;  /* 0x0000002c05051c11 */ /* 0x000fe2000f8e18ff */
[----:B------:R-:W-:Y:S04]  /*7120*/  UISETP.NE.AND UP0, UPT, UR4, 0x3, UPT ;  /* 0x000000030400788c */ /* 0x000fe8000bf05270 */
[----:B------:R-:W-:Y:S01]  /*7130*/  @P1 VIADD R5, R5, 0x78 ;  /* 0x0000007805051836 */ /* 0x000fe20000000000 */
[----:B------:R-:W-:Y:S04]  /*7140*/  USEL UR52, UR4, URZ, UP0 ;  /* 0x000000ff04347287 */ /* 0x000fe80008000000 */
[----:B------:R-:W-:Y:S04]  /*7150*/  @P1 PRMT R0, R0, 0x654, R5 ;  /* 0x0000065400001816 */ /* 0x000fe80000000005 */
[----:B------:R2:W-:Y:S04]  /*7160*/  @P1 SYNCS.ARRIVE.TRANS64.RED.A1T0 RZ, [R0+URZ], RZ ;  /* 0x000000ff00ff19a7 */ /* 0x0005e800081004ff */
.L_x_111:
[----:B------:R-:W3:Y:S01]  /*7170*/  @P1 SYNCS.PHASECHK.TRANS64.TRYWAIT P0, [R2+URZ+0x60], R3 ;  /* 0x00006003020015a7 */ /* 0x000ee200080011ff */
[----:B------:R-:W-:Y:S01]  /*7180*/  BSSY B1, `(.L_x_112) ;  /* 0x0000017000017945 */ /* 0x000fe20003800000 */
[----:B---3--:R-:W-:Y:S03]  /*7190*/  @P1 SEL R34, RZ, 0x1, !P0 ;  /* 0x00000001ff221807 */ /* 0x008fe60004000000 */
[----:B------:R-:W-:Y:S05]  /*71a0*/  @!P1 BRA `(.L_x_113) ;  /* 0x0000000000509947 */ /* 0x000fea0003800000 */
[----:B------:R-:W-:Y:S01]  /*71b0*/  ISETP.NE.AND P1, PT, R79, RZ, PT ;  /* 0x000000ff4f00720c */ /* 0x000fe20003f25270 */
[----:B------:R-:W-:Y:S01]  /*71c0*/  BSSY B0, `(.L_x_114) ;  /* 0x000000a000007945 */ /* 0x000fe20003800000 */
[----:B------:R-:W-:Y:S11]  /*71d0*/  ISETP.NE.AND P0, PT, R34, RZ, PT ;  /* 0x000000ff2200720c */ /* 0x000ff60003f05270 */
[----:B-1----:R-:W-:Y:S05]  /*71e0*/  @P1 IMAD R4, R35, 0x800, R60 ;  /* 0x0000080023041824 */ /* 0x002fea00078e023c */
[----:B------:R-:W-:Y:S05]  /*71f0*/  @P1 LEA R4, R4, UR44, 0x2 ;  /* 0x0000002c04041c11 */ /* 0x000fea000f8e10ff */
[--C-:B------:R-:W-:Y:S02]  /*7200*/  @P1 IMAD.IADD R3, R77, 0x1, R4.reuse ;  /* 0x000000014d031824 */ /* 0x100fe400078e0204 */
[----:B--2---:R-:W-:Y:S01]  /*7210*/  @P1 IMAD.IADD R0, R78, 0x1, R4 ;  /* 0x000000014e001824 */ /* 0x004fe200078e0204 */
[----:B------:R-:W-:Y:S06]  /*7220*/  @P0 BRA `(.L_x_115) ;  /* 0x00000000000c0947 */ /* 0x000fec0003800000 */
[----:B------:R-:W-:Y:S04]  /*7230*/  SHF.L.U32 R5, R32, 0x1f, RZ ;  /* 0x0000001f20057819 */ /* 0x000fe800000006ff */
[----:B------:R-:W1:Y:S02]  /*7240*/  SYNCS.PHASECHK.TRANS64.TRYWAIT P0, [R2+URZ+0x60], R5 ;  /* 0x00006005020075a7 */ /* 0x000e6400080011ff */
[----:B-1----:R-:W-:Y:S05]  /*7250*/  @!P0 BRA `(.L_x_116) ;  /* 0x0000001400c08947 */ /* 0x002fea0003800000 */
.L_x_115:
[----:B------:R-:W-:Y:S05]  /*7260*/  BSYNC B0 ;  /* 0x0000000000007941 */ /* 0x000fea0003800000 */
.L_x_114:
[----:B------:R-:W-:Y:S11]  /*7270*/  ISETP.NE.AND P0, PT, R79, RZ, PT ;  /* 0x000000ff4f00720c */ /* 0x000ff60003f05270 */
[----:B------:R-:W-:Y:S02]  /*7280*/  @!UPT UIADD3 URZ, UPT, UPT, URZ, URZ, URZ ;  /* 0x000000fffffff290 */ /* 0x000fe4000fffe0ff */
[----:B-1----:R-:W-:Y:S01]  /*7290*/  @P0 IADD3 R2, PT, PT, R78, R3, RZ ;  /* 0x000000034e020210 */ /* 0x002fe20007ffe0ff */
[----:B------:R-:W-:Y:S05]  /*72a0*/  @P0 WARPSYNC.ALL ;  /* 0x0000000000000948 */ /* 0x000fea0003800000 */
[----:B------:R3:W4:Y:S04]  /*72b0*/  @P0 LDSM.16.M88.4 R48, [R4+0x400] ;  /* 0x000400000430083b */ /* 0x0007280000000200 */
[----:B------:R3:W1:Y:S04]  /*72c0*/  @P0 LDSM.16.M88.4 R44, [R0+0x400] ;  /* 0x00040000002c083b */ /* 0x0006680000000200 */
[----:B------:R3:W2:Y:S04]  /*72d0*/  @P0 LDSM.16.M88.4 R40, [R3+0x400] ;  /* 0x000400000328083b */ /* 0x0006a80000000200 */
[----:B------:R3:W1:Y:S02]  /*72e0*/  @P0 LDSM.16.M88.4 R36, [R2+0x400] ;  /* 0x000400000224083b */ /* 0x0006640000000200 */
.L_x_113:
[----:B------:R-:W-:Y:S05]  /*72f0*/  BSYNC B1 ;  /* 0x0000000000017941 */ /* 0x000fea0003800000 */
.L_x_112:
[----:B---3--:R-:W-:Y:S05]  /*7300*/  VIADD R3, R25, 0x20 ;  /* 0x0000002019037836 */ /* 0x008fea0000000000 */
[----:B------:R-:W-:Y:S04]  /*7310*/  SHF.R.U32.HI R3, RZ, 0x15, R3 ;  /* 0x00000015ff037819 */ /* 0x000fe80000011603 */
[----:B------:R-:W-:Y:S11]  /*7320*/  LOP3.LUT P0, RZ, R3, 0x3, R62, 0x48, !PT ;  /* 0x0000000303ff7812 */ /* 0x000ff6000780483e */
[----:B------:R-:W-:Y:S02]  /*7330*/  @!UPT UIADD3 URZ, UPT, UPT, URZ, URZ, URZ ;  /* 0x000000fffffff290 */ /* 0x000fe4000fffe0ff */
[----:B------:R-:W-:Y:S05]  /*7340*/  @!P0 BRA `(.L_x_117) ;  /* 0x0000000000408947 */ /* 0x000fea0003800000 */
[----:B------:R-:W3:Y:S01]  /*7350*/  LDCU.64 UR8, c[0x4][0x70] ;  /* 0x01000e00ff0877ac */ /* 0x000ee20008000a00 */
[----:B------:R-:W-:Y:S01]  /*7360*/  MOV R3, 0x0 ;  /* 0x0000000000037802 */ /* 0x000fe20000000f00 */
[----:B-1----:R-:W-:Y:S02]  /*7370*/  HFMA2 R12, -RZ, RZ, 0, 5.9604644775390625e-08 ;  /* 0x00000001ff0c7431 */ /* 0x002fe400000001ff */
[----:B------:R-:W-:Y:S02]  /*7380*/  IMAD.MOV.U32 R8, RZ, RZ, 0x192 ;  /* 0x00000192ff087424 */ /* 0x000fe400078e00ff */
[----:B------:R-:W-:Y:S01]  /*7390*/  IMAD.MOV.U32 R13, RZ, RZ, RZ ;  /* 0x000000ffff0d7224 */ /* 0x000fe200078e00ff */
[----:B------:R-:W1:Y:S01]  /*73a0*/  LDCU.64 UR6, c[0x4][0x78] ;  /* 0x01000f00ff0677ac */ /* 0x000e620008000a00 */
[----:B------:R-:W2:Y:S01]  /*73b0*/  LDC.64 R2, c[0x4][R3] ;  /* 0x0100000003027b82 */ /* 0x000ea20000000a00 */
[----:B------:R-:W5:Y:S01]  /*73c0*/  LDCU.64 UR4, c[0x4][0x10] ;  /* 0x01000200ff0477ac */ /* 0x000f620008000a00 */
[----:B---3--:R-:W-:Y:S01]  /*73d0*/  MOV R5, UR9 ;  /* 0x0000000900057c02 */ /* 0x008fe20008000f00 */
[----:B------:R-:W-:Y:S01]  /*73e0*/  IMAD.U32 R4, RZ, RZ, UR8 ;  /* 0x00000008ff047e24 */ /* 0x000fe2000f8e00ff */
[----:B-1----:R-:W-:Y:S01]  /*73f0*/  MOV R7, UR7 ;  /* 0x0000000700077c02 */ /* 0x002fe20008000f00 */
[----:B------:R-:W-:Y:S01]  /*7400*/  IMAD.U32 R6, RZ, RZ, UR6 ;  /* 0x00000006ff067e24 */ /* 0x000fe2000f8e00ff */
[----:B-----5:R-:W-:Y:S01]  /*7410*/  MOV R11, UR5 ;  /* 0x00000005000b7c02 */ /* 0x020fe20008000f00 */
[----:B------:R-:W-:Y:S02]  /*7420*/  IMAD.U32 R10, RZ, RZ, UR4 ;  /* 0x00000004ff0a7e24 */ /* 0x000fe4000f8e00ff */
[----:B------:R-:W-:Y:S07]  /*7430*/  LEPC R20, `(.L_x_117) ;  /* 0x000000001014794e */ /* 0x000fee0000000000 */
[----:B--2-4-:R-:W-:Y:S05]  /*7440*/  CALL.ABS.NOINC R2 ;  /* 0x0000000002007343 */ /* 0x014fea0003c00000 */
.L_x_117:
[----:B------:R-:W-:Y:S01]  /*7450*/  ISETP.NE.AND P0, PT, R71, RZ, PT ;  /* 0x000000ff4700720c */ /* 0x000fe20003f05270 */
[----:B------:R-:W-:Y:S05]  /*7460*/  WARPSYNC.ALL ;  /* 0x0000000000007948 */ /* 0x000fea0003800000 */
[----:B------:R-:W-:Y:S01]  /*7470*/  R2UR UR4, R25 ;  /* 0x00000000190472ca */ /* 0x000fe200000e0000 */
[----:B------:R-:W-:Y:S01]  /*7480*/  IMAD.U32 R79, RZ, RZ, UR45 ;  /* 0x0000002dff4f7e24 */ /* 0x000fe2000f8e00ff */
[----:B--2-4-:R-:W-:Y:S01]  /*7490*/  LOP3.LUT R0, R48, 0xffffe000, RZ, 0xc0, !PT ;  /* 0xffffe00030007812 */ /* 0x014fe200078ec0ff */
[----:B------:R-:W-:Y:S01]  /*74a0*/  BSSY.RECONVERGENT B0, `(.L_x_118) ;  /* 0x0000061000007945 */ /* 0x000fe20003800200 */
[----:B------:R-:W-:Y:S01]  /*74b0*/  LOP3.LUT R2, R49, 0xffffe000, RZ, 0xc0, !PT ;  /* 0xffffe00031027812 */ /* 0x000fe200078ec0ff */
[----:B------:R-:W-:Y:S01]  /*74c0*/  IMAD R79, R79, 0x800, R60 ;  /* 0x000008004f4f7824 */ /* 0x000fe200078e023c */
[----:B------:R-:W-:Y:S02]  /*74d0*/  LOP3.LUT R3, R50, 0xffffe000, RZ, 0xc0, !PT ;  /* 0xffffe00032037812 */ /* 0x000fe400078ec0ff */
[----:B------:R-:W-:Y:S02]  /*74e0*/  LOP3.LUT R20, R51, 0xffffe000, RZ, 0xc0, !PT ;  /* 0xffffe00033147812 */ /* 0x000fe400078ec0ff */
[----:B-1----:R-:W-:Y:S02]  /*74f0*/  LOP3.LUT R21, R44, 0xffffe000, RZ, 0xc0, !PT ;  /* 0xffffe0002c157812 */ /* 0x002fe400078ec0ff */
[----:B------:R-:W-:Y:S01]  /*7500*/  LOP3.LUT R26, R45, 0xffffe000, RZ, 0xc0, !PT ;  /* 0xffffe0002d1a7812 */ /* 0x000fe200078ec0ff */
[----:B------:R-:W1:Y:S01]  /*7510*/  LDTM.16dp128bit.x8 R4, tmem[UR4+0x20] ;  /* 0x00002004000479ee */ /* 0x000e620008180000 */
[----:B------:R-:W-:Y:S01]  /*7520*/  R2UR UR4, R76 ;  /* 0x000000004c0472ca */ /* 0x000fe200000e0000 */
[----:B------:R-:W-:Y:S01]  /*7530*/  NOP ;  /* 0x0000000000007918 */ /* 0x000fe20000000000 */
[----:B------:R-:W-:Y:S02]  /*7540*/  LOP3.LUT R29, R46, 0xffffe000, RZ, 0xc0, !PT ;  /* 0xffffe0002e1d7812 */ /* 0x000fe400078ec0ff */
[----:B------:R-:W-:Y:S02]  /*7550*/  LOP3.LUT R28, R47, 0xffffe000, RZ, 0xc0, !PT ;  /* 0xffffe0002f1c7812 */ /* 0x000fe400078ec0ff */
[----:B------:R-:W-:Y:S02]  /*7560*/  LOP3.LUT R31, R40, 0xffffe000, RZ, 0xc0, !PT ;  /* 0xffffe000281f7812 */ /* 0x000fe400078ec0ff */
[----:B------:R-:W-:Y:S02]  /*7570*/  LOP3.LUT R30, R41, 0xffffe000, RZ, 0xc0, !PT ;  /* 0xffffe000291e7812 */ /* 0x000fe400078ec0ff */
[----:B------:R-:W-:Y:S02]  /*7580*/  LOP3.LUT R33, R42, 0xffffe000, RZ, 0xc0, !PT ;  /* 0xffffe0002a217812 */ /* 0x000fe400078ec0ff */
[----:B------:R-:W-:Y:S01]  /*7590*/  LOP3.LUT R32, R43, 0xffffe000, RZ, 0xc0, !PT ;  /* 0xffffe0002b207812 */ /* 0x000fe200078ec0ff */
[----:B------:R-:W-:Y:S01]  /*75a0*/  UIADD3 UR4, UPT, UPT, UR4, 0xe0, URZ ;  /* 0x000000e004047890 */ /* 0x000fe2000fffe0ff */
[----:B------:R-:W-:Y:S02]  /*75b0*/  LOP3.LUT R35, R36, 0xffffe000, RZ, 0xc0, !PT ;  /* 0xffffe00024237812 */ /* 0x000fe400078ec0ff */
[----:B------:R-:W-:Y:S01]  /*75c0*/  LOP3.LUT R34, R37, 0xffffe000, RZ, 0xc0, !PT ;  /* 0xffffe00025227812 */ /* 0x000fe200078ec0ff */
[----:B------:R-:W-:Y:S01]  /*75d0*/  UPRMT UR4, UR54, 0x654, UR4 ;  /* 0x0000065436047896 */ /* 0x000fe20008000004 */
[----:B------:R-:W-:Y:S02]  /*75e0*/  LEA R79, R79, UR44, 0x2 ;  /* 0x0000002c4f4f7c11 */ /* 0x000fe4000f8e10ff */
[----:B------:R-:W-:Y:S02]  /*75f0*/  LOP3.LUT R37, R38, 0xffffe000, RZ, 0xc0, !PT ;  /* 0xffffe00026257812 */ /* 0x000fe400078ec0ff */
[----:B------:R-:W-:Y:S01]  /*7600*/  LOP3.LUT R36, R39, 0xffffe000, RZ, 0xc0, !PT ;  /* 0xffffe00027247812 */ /* 0x000fe200078ec0ff */
[----:B-1----:R-:W-:Y:S01]  /*7610*/  FMUL R4, R24, R4 ;  /* 0x0000000418047220 */ /* 0x002fe20000400000 */
[--C-:B------:R-:W-:Y:S01]  /*7620*/  IADD3 R76, PT, PT, R78, 0x400, R79.reuse ;  /* 0x000004004e4c7810 */ /* 0x100fe20007ffe04f */
[C---:B------:R-:W-:Y:S01]  /*7630*/  FMUL R5, R24.reuse, R5 ;  /* 0x0000000518057220 */ /* 0x040fe20000400000 */
[----:B------:R-:W-:Y:S01]  /*7640*/  IADD3 R77, PT, PT, R77, 0x400, R79 ;  /* 0x000004004d4d7810 */ /* 0x000fe20007ffe04f */
[C---:B------:R-:W-:Y:S01]  /*7650*/  FMUL R6, R24.reuse, R6 ;  /* 0x0000000618067220 */ /* 0x040fe20000400000 */
[C---:B------:R-:W-:Y:S01]  /*7660*/  FMUL R7, R24.reuse, R7 ;  /* 0x0000000718077220 */ /* 0x040fe20000400000 */
[C---:B------:R-:W-:Y:S01]  /*7670*/  FFMA R4, R27.reuse, R0, R4 ;  /* 0x000000001b047223 */ /* 0x040fe20000000004 */
[C---:B------:R-:W-:Y:S01]  /*7680*/  FMUL R8, R24.reuse, R8 ;  /* 0x0000000818087220 */ /* 0x040fe20000400000 */
[C---:B------:R-:W-:Y:S01]  /*7690*/  FFMA R5, R27.reuse, R2, R5 ;  /* 0x000000021b057223 */ /* 0x040fe20000000005 */
[C---:B------:R-:W-:Y:S01]  /*76a0*/  FMUL R9, R24.reuse, R9 ;  /* 0x0000000918097220 */ /* 0x040fe20000400000 */
[C---:B------:R-:W-:Y:S01]  /*76b0*/  FFMA R6, R27.reuse, R3, R6 ;  /* 0x000000031b067223 */ /* 0x040fe20000000006 */
[----:B------:R-:W-:Y:S01]  /*76c0*/  F2FP.TF32.F32.PACK_B R4, R4 ;  /* 0x00000004ff04723e */ /* 0x000fe200024050ff */
[C---:B------:R-:W-:Y:S01]  /*76d0*/  FMUL R10, R24.reuse, R10 ;  /* 0x0000000a180a7220 */ /* 0x040fe20000400000 */
[----:B------:R-:W-:Y:S01]  /*76e0*/  F2FP.TF32.F32.PACK_B R5, R5 ;  /* 0x00000005ff05723e */ /* 0x000fe200024050ff */
[C---:B------:R-:W-:Y:S01]  /*76f0*/  FFMA R7, R27.reuse, R20, R7 ;  /* 0x000000141b077223 */ /* 0x040fe20000000007 */
[C---:B------:R-:W-:Y:S01]  /*7700*/  FMUL R11, R24.reuse, R11 ;  /* 0x0000000b180b7220 */ /* 0x040fe20000400000 */
        /* <DEDUP_REMOVED lines=8> */
[----:B------:R-:W-:Y:S01]  /*7790*/  F2FP.TF32.F32.PACK_B R6, R6 ;  /* 0x00000006ff06723e */ /* 0x000fe200024050ff */
[C---:B------:R-:W-:Y:S01]  /*77a0*/  FFMA R12, R27.reuse, R31, R12 ;  /* 0x0000001f1b0c7223 */ /* 0x040fe2000000000c */
[----:B------:R-:W-:Y:S01]  /*77b0*/  F2FP.TF32.F32.PACK_B R7, R7 ;  /* 0x00000007ff07723e */ /* 0x000fe200024050ff */
[C---:B------:R-:W-:Y:S01]  /*77c0*/  FMUL R16, R24.reuse, R16 ;  /* 0x0000001018107220 */ /* 0x040fe20000400000 */
[C---:B------:R-:W-:Y:S01]  /*77d0*/  FFMA R13, R27.reuse, R30, R13 ;  /* 0x0000001e1b0d7223 */ /* 0x040fe2000000000d */
[C---:B------:R-:W-:Y:S01]  /*77e0*/  FMUL R17, R24.reuse, R17 ;  /* 0x0000001118117220 */ /* 0x040fe20000400000 */
[C---:B------:R-:W-:Y:S01]  /*77f0*/  FFMA R14, R27.reuse, R33, R14 ;  /* 0x000000211b0e7223 */ /* 0x040fe2000000000e */
[C---:B------:R-:W-:Y:S01]  /*7800*/  FMUL R18, R24.reuse, R18 ;  /* 0x0000001218127220 */ /* 0x040fe20000400000 */
[C---:B------:R-:W-:Y:S01]  /*7810*/  FFMA R15, R27.reuse, R32, R15 ;  /* 0x000000201b0f7223 */ /* 0x040fe2000000000f */
[----:B------:R-:W-:Y:S01]  /*7820*/  FMUL R19, R24, R19 ;  /* 0x0000001318137220 */ /* 0x000fe20000400000 */
[----:B------:R-:W-:Y:S01]  /*7830*/  F2FP.TF32.F32.PACK_B R8, R8 ;  /* 0x00000008ff08723e */ /* 0x000fe200024050ff */
[C---:B------:R-:W-:Y:S01]  /*7840*/  FFMA R16, R27.reuse, R35, R16 ;  /* 0x000000231b107223 */ /* 0x040fe20000000010 */
[----:B------:R-:W-:Y:S01]  /*7850*/  F2FP.TF32.F32.PACK_B R9, R9 ;  /* 0x00000009ff09723e */ /* 0x000fe200024050ff */
[----:B------:R-:W-:Y:S01]  /*7860*/  SYNCS.ARRIVE.TRANS64.RED.A1T0 RZ, [UR4], RZ ;  /* 0x000000ffffff79a7 */ /* 0x000fe20008100404 */
[----:B------:R1:W-:Y:S01]  /*7870*/  STSM.16.M88.4 [R79+0x400], R4 ;  /* 0x000400044f007844 */ /* 0x0003e20000000200 */
[----:B------:R-:W-:Y:S01]  /*7880*/  F2FP.TF32.F32.PACK_B R10, R10 ;  /* 0x0000000aff0a723e */ /* 0x000fe200024050ff */
[C---:B------:R-:W-:Y:S01]  /*7890*/  FFMA R17, R27.reuse, R34, R17 ;  /* 0x000000221b117223 */ /* 0x040fe20000000011 */
[----:B------:R-:W-:Y:S01]  /*78a0*/  F2FP.TF32.F32.PACK_B R11, R11 ;  /* 0x0000000bff0b723e */ /* 0x000fe200024050ff */
[C---:B------:R-:W-:Y:S01]  /*78b0*/  FFMA R18, R27.reuse, R37, R18 ;  /* 0x000000251b127223 */ /* 0x040fe20000000012 */
[----:B------:R-:W-:Y:S01]  /*78c0*/  FFMA R19, R27, R36, R19 ;  /* 0x000000241b137223 */ /* 0x000fe20000000013 */
[----:B------:R-:W-:Y:S01]  /*78d0*/  F2FP.TF32.F32.PACK_B R12, R12 ;  /* 0x0000000cff0c723e */ /* 0x000fe200024050ff */
[----:B------:R-:W-:Y:S01]  /*78e0*/  IMAD.IADD R78, R78, 0x1, R77 ;  /* 0x000000014e4e7824 */ /* 0x000fe200078e024d */
        /* <DEDUP_REMOVED lines=19> */
[----:B------:R-:W-:Y:S02]  /*7a20*/  ULEA UR5, UR45, UR44, 0xd ;  /* 0x0000002c2d057291 */ /* 0x000fe4000f8e68ff */
[----:B------:R-:W-:Y:S02]  /*7a30*/  UIADD3 UR9, UPT, UPT, UR49, 0x20, URZ ;  /* 0x0000002031097890 */ /* 0x000fe4000fffe0ff */
[----:B------:R-:W-:Y:S01]  /*7a40*/  UIADD3 UR8, UPT, UPT, UR5, 0x400, URZ ;  /* 0x0000040005087890 */ /* 0x000fe2000fffe0ff */
[----:B------:R-:W-:Y:S01]  /*7a50*/  UMOV UR10, UR50 ;  /* 0x00000032000a7c82 */ /* 0x000fe20008000000 */
[----:B------:R-:W-:Y:S01]  /*7a60*/  UMOV UR11, UR36 ;  /* 0x00000024000b7c82 */ /* 0x000fe20008000000 */
[----:B--2---:R-:W-:Y:S04]  /*7a70*/  UIADD3 UR4, UP0, UPT, UR6, 0x680, URZ ;  /* 0x0000068006047890 */ /* 0x004fe8000ff1e0ff */
[----:B------:R-:W-:Y:S09]  /*7a80*/  UIADD3.X UR5, UPT, UPT, URZ, UR7, URZ, UP0, !UPT ;  /* 0x00000007ff057290 */ /* 0x000ff200087fe4ff */
[----:B------:R2:W-:Y:S02]  /*7a90*/  UTMASTG.3D [UR8], [UR4] ;  /* 0x00000008040073b5 */ /* 0x0005e40008010000 */
[----:B--2---:R0:W-:Y:S02]  /*7aa0*/  UTMACMDFLUSH ;  /* 0x00000000000079b7 */ /* 0x0041e40000000000 */
.L_x_119:
[----:B------:R-:W-:Y:S05]  /*7ab0*/  BSYNC.RECONVERGENT B0 ;  /* 0x0000000000007941 */ /* 0x000fea0003800200 */
.L_x_118:
[----:B------:R-:W-:Y:S01]  /*7ac0*/  UIADD3 UR4, UPT, UPT, UR45, 0x1, URZ ;  /* 0x000000012d047890 */ /* 0x000fe2000fffe0ff */
[----:B------:R-:W-:Y:S03]  /*7ad0*/  BSSY.RECONVERGENT B0, `(.L_x_120) ;  /* 0x0000008000007945 */ /* 0x000fe60003800200 */
[----:B------:R-:W-:Y:S04]  /*7ae0*/  UISETP.NE.AND UP0, UPT, UR4, 0x3, UPT ;  /* 0x000000030400788c */ /* 0x000fe8000bf05270 */
[----:B------:R-:W-:Y:S02]  /*7af0*/  UISETP.EQ.XOR UP1, UPT, UR47, 0x3, !UP0 ;  /* 0x000000032f00788c */ /* 0x000fe4000c722a70 */
[----:B------:R-:W-:Y:S02]  /*7b00*/  USEL UR46, UR4, URZ, UP0 ;  /* 0x000000ff042e7287 */ /* 0x000fe40008000000 */
[----:B------:R-:W-:Y:S04]  /*7b10*/  USEL UR5, URZ, 0x1, !UP1 ;  /* 0x00000001ff057887 */ /* 0x000fe8000c800000 */
[----:B------:R-:W-:Y:S01]  /*7b20*/  ULOP3.LUT UR55, UR55, UR5, URZ, 0x3c, !UPT ;  /* 0x0000000537377292 */ /* 0x000fe2000f8e3cff */
[----:B------:R-:W-:Y:S11]  /*7b30*/  @P0 BRA `(.L_x_121) ;  /* 0x0000000000040947 */ /* 0x000ff60003800000 */
[----:B------:R-:W-:Y:S04]  /*7b40*/  DEPBAR.LE SB0, 0x1 ;  /* 0x000080400000791a */ /* 0x000fe80000000000 */
.L_x_121:
[----:B------:R-:W-:Y:S05]  /*7b50*/  BSYNC.RECONVERGENT B0 ;  /* 0x0000000000007941 */ /* 0x000fea0003800200 */
.L_x_120:
[----:B------:R-:W-:Y:S01]  /*7b60*/  BAR.SYNC.DEFER_BLOCKING 0x1, 0x80 ;  /* 0x0042000000007b1d */ /* 0x000fe20000010000 */
[----:B------:R-:W-:Y:S01]  /*7b70*/  UISETP.NE.AND UP0, UPT, UR53, -0x2, UPT ;  /* 0xfffffffe3500788c */ /* 0x000fe2000bf05270 */
[----:B------:R-:W-:Y:S08]  /*7b80*/  IADD3 R0, PT, PT, R22, 0x1, RZ ;  /* 0x0000000116007810 */ /* 0x000ff00007ffe0ff */
[----:B------:R-:W-:Y:S05]  /*7b90*/  BRA.U !UP0, `(.L_x_122) ;  /* 0x0000000108287547 */ /* 0x000fea000b800000 */
[----:B------:R-:W-:Y:S01]  /*7ba0*/  ISETP.NE.AND P0, PT, R75, RZ, PT ;  /* 0x000000ff4b00720c */ /* 0x000fe20003f05270 */
[----:B------:R-:W-:Y:S01]  /*7bb0*/  IMAD.U32 R3, RZ, RZ, UR52 ;  /* 0x00000034ff037e24 */ /* 0x000fe2000f8e00ff */
[----:B------:R-:W-:Y:S01]  /*7bc0*/  UIADD3 UR4, UPT, UPT, UR52, 0x1, URZ ;  /* 0x0000000134047890 */ /* 0x000fe2000fffe0ff */
[----:B------:R-:W-:Y:S03]  /*7bd0*/  IMAD.U32 R2, RZ, RZ, UR54 ;  /* 0x00000036ff027e24 */ /* 0x000fe6000f8e00ff */
[----:B------:R-:W-:Y:S04]  /*7be0*/  UISETP.NE.AND UP0, UPT, UR4, 0x3, UPT ;  /* 0x000000030400788c */ /* 0x000fe8000bf05270 */
[----:B------:R-:W-:Y:S03]  /*7bf0*/  USEL UR52, UR4, URZ, UP0 ;  /* 0x000000ff04347287 */ /* 0x000fe60008000000 */
[----:B------:R-:W-:Y:S05]  /*7c00*/  @P0 LEA R3, R3, UR44, 0x3 ;  /* 0x0000002c03030c11 */ /* 0x000fea000f8e18ff */
[----:B------:R-:W-:Y:S05]  /*7c10*/  @P0 VIADD R3, R3, 0x78 ;  /* 0x0000007803030836 */ /* 0x000fea0000000000 */
[----:B------:R-:W-:Y:S04]  /*7c20*/  @P0 PRMT R2, R2, 0x654, R3 ;  /* 0x0000065402020816 */ /* 0x000fe80000000003 */
[----:B------:R2:W-:Y:S03]  /*7c30*/  @P0 SYNCS.ARRIVE.TRANS64.RED.A1T0 RZ, [R2+URZ], RZ ;  /* 0x000000ff02ff09a7 */ /* 0x0005e600081004ff */
.L_x_122:
[----:B------:R-:W-:Y:S01]  /*7c40*/  R2UR UR6, R74 ;  /* 0x000000004a0672ca */ /* 0x000fe200000e0000 */
[----:B------:R-:W-:Y:S01]  /*7c50*/  UIADD3 UR53, UPT, UPT, UR53, 0x2, URZ ;  /* 0x0000000235357890 */ /* 0x000fe2000fffe0ff */
[----:B------:R-:W-:Y:S02]  /*7c60*/  R2UR UR5, R63 ;  /* 0x000000003f0572ca */ /* 0x000fe400000e0000 */
[----:B------:R-:W-:Y:S02]  /*7c70*/  R2UR UR4, R64 ;  /* 0x00000000400472ca */ /* 0x000fe400000e0000 */
[----:B------:R-:W-:Y:S02]  /*7c80*/  R2UR UR36, R72 ;  /* 0x00000000482472ca */ /* 0x000fe400000e0000 */
[----:B------:R-:W-:Y:S02]  /*7c90*/  ISETP.NE.AND P0, PT, R66, 0x2, PT ;  /* 0x000000024200780c */ /* 0x000fe40003f05270 */
[----:B------:R-:W-:Y:S02]  /*7ca0*/  ISETP.NE.AND P1, PT, R0, 0x4, PT ;  /* 0x000000040000780c */ /* 0x000fe40003f25270 */
[----:B--2---:R-:W-:Y:S01]  /*7cb0*/  SEL R2, RZ, 0x1, P0 ;  /* 0x00000001ff027807 */ /* 0x004fe20000000000 */
[----:B------:R-:W-:Y:S01]  /*7cc0*/  UISETP.NE.AND UP0, UPT, UR6, URZ, UPT ;  /* 0x000000ff0600728c */ /* 0x000fe2000bf05270 */
[----:B------:R-:W-:Y:S01]  /*7cd0*/  SEL R3, RZ, 0x1, P1 ;  /* 0x00000001ff037807 */ /* 0x000fe20000800000 */
[----:B------:R-:W-:Y:S01]  /*7ce0*/  UIADD3 UR26, UPT, UPT, UR37, UR5, URZ ;  /* 0x00000005251a7290 */ /* 0x000fe2000fffe0ff */
[----:B------:R-:W-:Y:S01]  /*7cf0*/  LOP3.LUT R67, R67, R2, RZ, 0x3c, !PT ;  /* 0x0000000243437212 */ /* 0x000fe200078e3cff */
[----:B------:R-:W-:Y:S01]  /*7d00*/  UIADD3 UR25, UPT, UPT, UR38, UR4, URZ ;  /* 0x0000000426197290 */ /* 0x000fe2000fffe0ff */
[----:B------:R-:W-:Y:S02]  /*7d10*/  LOP3.LUT R68, R68, R3, RZ, 0x3c, !PT ;  /* 0x0000000344447212 */ /* 0x000fe400078e3cff */
[----:B------:R-:W-:Y:S02]  /*7d20*/  SEL R66, R66, RZ, P0 ;  /* 0x000000ff42427207 */ /* 0x000fe40000000000 */
[----:B------:R-:W-:Y:S01]  /*7d30*/  SEL R22, R0, RZ, P1 ;  /* 0x000000ff00167207 */ /* 0x000fe20000800000 */
[----:B------:R-:W-:Y:S06]  /*7d40*/  BRA.U UP0, `(.L_x_123) ;  /* 0xffffffd900cc7547 */ /* 0x000fec000b83ffff */
[----:B------:R-:W2:Y:S01]  /*7d50*/  LDCU.64 UR4, c[0x0][0x888] ;  /* 0x00011100ff0477ac */ /* 0x000ea20008000a00 */
[----:B------:R-:W3:Y:S01]  /*7d60*/  LDCU.64 UR6, c[0x0][0x890] ;  /* 0x00011200ff0677ac */ /* 0x000ee20008000a00 */
[----:B--2---:R-:W-:Y:S02]  /*7d70*/  ISETP.NE.U32.AND P2, PT, RZ, UR4, PT ;  /* 0x00000004ff007c0c */ /* 0x004fe4000bf45070 */
[----:B---3--:R-:W-:Y:S02]  /*7d80*/  ISETP.NE.U32.AND P1, PT, RZ, UR6, PT ;  /* 0x00000006ff007c0c */ /* 0x008fe4000bf25070 */
[----:B------:R-:W-:Y:S02]  /*7d90*/  ISETP.NE.AND.EX P2, PT, RZ, UR5, PT, P2 ;  /* 0x00000005ff007c0c */ /* 0x000fe4000bf45320 */
[----:B------:R-:W-:-:S13]  /*7da0*/  ISETP.NE.AND.EX P0, PT, RZ, UR7, PT, P1 ;  /* 0x00000007ff007c0c */ /* 0x000fda000bf05310 */
[----:B------:R-:W-:Y:S05]  /*7db0*/  @P2 BRA P0, `(.L_x_124) ;  /* 0x00000000003c2947 */ /* 0x000fea0000000000 */
[----:B------:R-:W-:-:S13]  /*7dc0*/  ISETP.NE.AND.EX P1, PT, RZ, UR7, PT, P1 ;  /* 0x00000007ff007c0c */ /* 0x000fda000bf25310 */
[----:B------:R-:W-:Y:S05]  /*7dd0*/  @P1 BRA `(.L_x_125) ;  /* 0x00000000000c1947 */ /* 0x000fea0003800000 */
[----:B------:R-:W-:-:S13]  /*7de0*/  FSETP.NEU.AND P0, PT, R27, RZ, PT ;  /* 0x000000ff1b00720b */ /* 0x000fda0003f0d000 */
[----:B------:R-:W-:Y:S05]  /*7df0*/  @!P0 EXIT ;  /* 0x000000000000894d */ /* 0x000fea0003800000 */
[----:B------:R-:W-:Y:S05]  /*7e00*/  BRA `(.L_x_124) ;  /* 0x0000000000287947 */ /* 0x000fea0003800000 */
.L_x_125:
[----:B------:R-:W-:Y:S01]  /*7e10*/  ISETP.NE.AND P0, PT, R65, RZ, PT ;  /* 0x000000ff4100720c */ /* 0x000fe20003f05270 */
[----:B------:R-:W-:-:S12]  /*7e20*/  BSSY.RECONVERGENT B0, `(.L_x_124) ;  /* 0x0000008000007945 */ /* 0x000fd80003800200 */
[----:B------:R-:W-:Y:S05]  /*7e30*/  @P0 BRA `(.L_x_126) ;  /* 0x0000000000100947 */ /* 0x000fea0003800000 */
[----:B------:R-:W-:-:S04]  /*7e40*/  ISETP.NE.U32.AND P0, PT, RZ, UR4, PT ;  /* 0x00000004ff007c0c */ /* 0x000fc8000bf05070 */
[----:B------:R-:W-:-:S13]  /*7e50*/  ISETP.NE.AND.EX P0, PT, RZ, UR5, PT, P0 ;  /* 0x00000005ff007c0c */ /* 0x000fda000bf05300 */
[----:B------:R-:W-:Y:S05]  /*7e60*/  @!P0 EXIT ;  /* 0x000000000000894d */ /* 0x000fea0003800000 */
[----:B------:R-:W-:Y:S05]  /*7e70*/  BRA `(.L_x_127) ;  /* 0x0000000000087947 */ /* 0x000fea0003800000 */
.L_x_126:
[----:B------:R-:W-:-:S13]  /*7e80*/  FSETP.NEU.AND P0, PT, R27, RZ, PT ;  /* 0x000000ff1b00720b */ /* 0x000fda0003f0d000 */
[----:B------:R-:W-:Y:S05]  /*7e90*/  @!P0 EXIT ;  /* 0x000000000000894d */ /* 0x000fea0003800000 */
.L_x_127:
[----:B------:R-:W-:Y:S05]  /*7ea0*/  BSYNC.RECONVERGENT B0 ;  /* 0x0000000000007941 */ /* 0x000fea0003800200 */
.L_x_124:
[----:B------:R-:W-:Y:S01]  /*7eb0*/  ULEA UR6, UR52, UR44, 0x3 ;  /* 0x0000002c34067291 */ /* 0x000fe2000f8e18ff */
[----:B------:R-:W-:-:S04]  /*7ec0*/  DEPBAR.LE SB0, 0x0 ;  /* 0x000080000000791a */ /* 0x000fc80000000000 */
[----:B------:R-:W-:-:S04]  /*7ed0*/  UIADD3 UR6, UPT, UPT, UR6, 0x78, URZ ;  /* 0x0000007806067890 */ /* 0x000fc8000fffe0ff */
[----:B------:R-:W-:-:S09]  /*7ee0*/  UPRMT UR6, UR54, 0x654, UR6 ;  /* 0x0000065436067896 */ /* 0x000fd20008000006 */
[----:B------:R-:W-:Y:S01]  /*7ef0*/  SYNCS.ARRIVE.TRANS64.RED.A1T0 RZ, [UR6], RZ ;  /* 0x000000ffffff79a7 */ /* 0x000fe20008100406 */
[----:B------:R-:W-:Y:S05]  /*7f00*/  EXIT ;  /* 0x000000000000794d */ /* 0x000fea0003800000 */
.L_x_24:
[----:B--2---:R2:W3:Y:S02]  /*7f10*/  SYNCS.PHASECHK.TRANS64.TRYWAIT P0, [R3+URZ+0x110], R2 ;  /* 0x00011002030075a7 */ /* 0x0044e400080011ff */
[----:B---3--:R-:W-:Y:S05]  /*7f20*/  @!P0 NANOSLEEP.SYNCS 0x989680 ;  /* 0x009896800000895d */ /* 0x008fea0003900000 */
[----:B------:R-:W3:Y:S02]  /*7f30*/  @!P0 SYNCS.PHASECHK.TRANS64 P0, [R3+URZ+0x110], R2 ;  /* 0x00011002030085a7 */ /* 0x000ee400080010ff */
[----:B---3--:R-:W-:Y:S05]  /*7f40*/  @!P0 BRA `(.L_x_24) ;  /* 0xfffffffc00f08947 */ /* 0x008fea000383ffff */
[----:B------:R-:W-:Y:S05]  /*7f50*/  BRA `(.L_x_128) ;  /* 0xffffff9800e47947 */ /* 0x000fea000383ffff */
.L_x_27:
[----:B-1----:R-:W-:-:S07]  /*7f60*/  MOV R0, UR33 ;  /* 0x0000002100007c02 */ /* 0x002fce0008000f00 */
.L_x_129:
[----:B-1----:R1:W2:Y:S02]  /*7f70*/  SYNCS.PHASECHK.TRANS64.TRYWAIT P0, [R0+URZ+0x30], R3 ;  /* 0x00003003000075a7 */ /* 0x0022a400080011ff */
[----:B--2---:R-:W-:Y:S05]  /*7f80*/  @!P0 NANOSLEEP.SYNCS 0x989680 ;  /* 0x009896800000895d */ /* 0x004fea0003900000 */
[----:B------:R-:W2:Y:S02]  /*7f90*/  @!P0 SYNCS.PHASECHK.TRANS64 P0, [R0+URZ+0x30], R3 ;  /* 0x00003003000085a7 */ /* 0x000ea400080010ff */
[----:B--2---:R-:W-:Y:S05]  /*7fa0*/  @!P0 BRA `(.L_x_129) ;  /* 0xfffffffc00f08947 */ /* 0x004fea000383ffff */
[----:B------:R-:W-:Y:S05]  /*7fb0*/  BRA `(.L_x_26) ;  /* 0xffffff9c00307947 */ /* 0x000fea000383ffff */
.L_x_36:
[----:B-1----:R-:W-:-:S07]  /*7fc0*/  MOV R0, UR33 ;  /* 0x0000002100007c02 */ /* 0x002fce0008000f00 */
.L_x_130:
[----:B-1----:R1:W2:Y:S02]  /*7fd0*/  SYNCS.PHASECHK.TRANS64.TRYWAIT P0, [R0+URZ+0x30], R3 ;  /* 0x00003003000075a7 */ /* 0x0022a400080011ff */
[----:B--2---:R-:W-:Y:S05]  /*7fe0*/  @!P0 NANOSLEEP.SYNCS 0x989680 ;  /* 0x009896800000895d */ /* 0x004fea0003900000 */
[----:B------:R-:W2:Y:S02]  /*7ff0*/  @!P0 SYNCS.PHASECHK.TRANS64 P0, [R0+URZ+0x30], R3 ;  /* 0x00003003000085a7 */ /* 0x000ea400080010ff */
[----:B--2---:R-:W-:Y:S05]  /*8000*/  @!P0 BRA `(.L_x_130) ;  /* 0xfffffffc00f08947 */ /* 0x004fea000383ffff */
[----:B------:R-:W-:Y:S05]  /*8010*/  BRA `(.L_x_35) ;  /* 0xffffffa000407947 */ /* 0x000fea000383ffff */
.L_x_43:
[----:B-1----:R1:W4:Y:S02]  /*8020*/  SYNCS.PHASECHK.TRANS64.TRYWAIT P0, [R3+URZ+0xa0], R0 ;  /* 0x0000a000030075a7 */ /* 0x00232400080011ff */
[----:B----4-:R-:W-:Y:S05]  /*8030*/  @!P0 NANOSLEEP.SYNCS 0x989680 ;  /* 0x009896800000895d */ /* 0x010fea0003900000 */
[----:B------:R-:W4:Y:S02]  /*8040*/  @!P0 SYNCS.PHASECHK.TRANS64 P0, [R3+URZ+0xa0], R0 ;  /* 0x0000a000030085a7 */ /* 0x000f2400080010ff */
[----:B----4-:R-:W-:Y:S05]  /*8050*/  @!P0 BRA `(.L_x_43) ;  /* 0xfffffffc00f08947 */ /* 0x010fea000383ffff */
[----:B------:R-:W-:Y:S05]  /*8060*/  BRA `(.L_x_131) ;  /* 0xffffffa400307947 */ /* 0x000fea000383ffff */
.L_x_47:
[----:B-1----:R-:W-:-:S07]  /*8070*/  MOV R0, UR4 ;  /* 0x0000000400007c02 */ /* 0x002fce0008000f00 */
.L_x_132:
[----:B-1----:R1:W2:Y:S02]  /*8080*/  SYNCS.PHASECHK.TRANS64.TRYWAIT P0, [R0+URZ], R3 ;  /* 0x00000003000075a7 */ /* 0x0022a400080011ff */
[----:B--2---:R-:W-:Y:S05]  /*8090*/  @!P0 NANOSLEEP.SYNCS 0x989680 ;  /* 0x009896800000895d */ /* 0x004fea0003900000 */
[----:B------:R-:W2:Y:S02]  /*80a0*/  @!P0 SYNCS.PHASECHK.TRANS64 P0, [R0+URZ], R3 ;  /* 0x00000003000085a7 */ /* 0x000ea400080010ff */
[----:B--2---:R-:W-:Y:S05]  /*80b0*/  @!P0 BRA `(.L_x_132) ;  /* 0xfffffffc00f08947 */ /* 0x004fea000383ffff */
[----:B------:R-:W-:Y:S05]  /*80c0*/  BRA `(.L_x_133) ;  /* 0xffffffa800dc7947 */ /* 0x000fea000383ffff */
.L_x_48:
[----:B------:R-:W-:-:S07]  /*80d0*/  MOV R0, UR5 ;  /* 0x0000000500007c02 */ /* 0x000fce0008000f00 */
.L_x_134:
[----:B-1----:R1:W2:Y:S02]  /*80e0*/  SYNCS.PHASECHK.TRANS64.TRYWAIT P0, [R0+URZ], R3 ;  /* 0x00000003000075a7 */ /* 0x0022a400080011ff */
[----:B--2---:R-:W-:Y:S05]  /*80f0*/  @!P0 NANOSLEEP.SYNCS 0x989680 ;  /* 0x009896800000895d */ /* 0x004fea0003900000 */
[----:B------:R-:W2:Y:S02]  /*8100*/  @!P0 SYNCS.PHASECHK.TRANS64 P0, [R0+URZ], R3 ;  /* 0x00000003000085a7 */ /* 0x000ea400080010ff */
[----:B--2---:R-:W-:Y:S05]  /*8110*/  @!P0 BRA `(.L_x_134) ;  /* 0xfffffffc00f08947 */ /* 0x004fea000383ffff */
[----:B------:R-:W-:Y:S05]  /*8120*/  BRA `(.L_x_135) ;  /* 0xffffffa800e87947 */ /* 0x000fea000383ffff */
.L_x_49:
[----:B------:R-:W-:-:S07]  /*8130*/  MOV R0, UR5 ;  /* 0x0000000500007c02 */ /* 0x000fce0008000f00 */
.L_x_136:
[----:B-1----:R1:W2:Y:S02]  /*8140*/  SYNCS.PHASECHK.TRANS64.TRYWAIT P0, [R0+URZ], R3 ;  /* 0x00000003000075a7 */ /* 0x0022a400080011ff */
[----:B--2---:R-:W-:Y:S05]  /*8150*/  @!P0 NANOSLEEP.SYNCS 0x989680 ;  /* 0x009896800000895d */ /* 0x004fea0003900000 */
[----:B------:R-:W2:Y:S02]  /*8160*/  @!P0 SYNCS.PHASECHK.TRANS64 P0, [R0+URZ], R3 ;  /* 0x00000003000085a7 */ /* 0x000ea400080010ff */
[----:B--2---:R-:W-:Y:S05]  /*8170*/  @!P0 BRA `(.L_x_136) ;  /* 0xfffffffc00f08947 */ /* 0x004fea000383ffff */
[----:B------:R-:W-:Y:S05]  /*8180*/  BRA `(.L_x_137) ;  /* 0xffffffa800f47947 */ /* 0x000fea000383ffff */
.L_x_50:
[----:B------:R-:W-:-:S07]  /*8190*/  MOV R0, UR5 ;  /* 0x0000000500007c02 */ /* 0x000fce0008000f00 */
.L_x_138:
[----:B-1----:R1:W2:Y:S02]  /*81a0*/  SYNCS.PHASECHK.TRANS64.TRYWAIT P0, [R0+URZ], R3 ;  /* 0x00000003000075a7 */ /* 0x0022a400080011ff */
[----:B--2---:R-:W-:Y:S05]  /*81b0*/  @!P0 NANOSLEEP.SYNCS 0x989680 ;  /* 0x009896800000895d */ /* 0x004fea0003900000 */
[----:B------:R-:W2:Y:S02]  /*81c0*/  @!P0 SYNCS.PHASECHK.TRANS64 P0, [R0+URZ], R3 ;  /* 0x00000003000085a7 */ /* 0x000ea400080010ff */
[----:B--2---:R-:W-:Y:S05]  /*81d0*/  @!P0 BRA `(.L_x_138) ;  /* 0xfffffffc00f08947 */ /* 0x004fea000383ffff */
[----:B------:R-:W-:Y:S05]  /*81e0*/  BRA `(.L_x_139) ;  /* 0xffffffac00007947 */ /* 0x000fea000383ffff */
.L_x_51:
[----:B------:R-:W-:-:S07]  /*81f0*/  MOV R0, UR5 ;  /* 0x0000000500007c02 */ /* 0x000fce0008000f00 */
.L_x_140:
[----:B-1----:R1:W2:Y:S02]  /*8200*/  SYNCS.PHASECHK.TRANS64.TRYWAIT P0, [R0+URZ], R3 ;  /* 0x00000003000075a7 */ /* 0x0022a400080011ff */
[----:B--2---:R-:W-:Y:S05]  /*8210*/  @!P0 NANOSLEEP.SYNCS 0x989680 ;  /* 0x009896800000895d */ /* 0x004fea0003900000 */
[----:B------:R-:W2:Y:S02]  /*8220*/  @!P0 SYNCS.PHASECHK.TRANS64 P0, [R0+URZ], R3 ;  /* 0x00000003000085a7 */ /* 0x000ea400080010ff */
[----:B--2---:R-:W-:Y:S05]  /*8230*/  @!P0 BRA `(.L_x_140) ;  /* 0xfffffffc00f08947 */ /* 0x004fea000383ffff */
[----:B------:R-:W-:Y:S05]  /*8240*/  BRA `(.L_x_141) ;  /* 0xffffffac000c7947 */ /* 0x000fea000383ffff */
.L_x_54:
[----:B--2---:R2:W3:Y:S02]  /*8250*/  SYNCS.PHASECHK.TRANS64.TRYWAIT P0, [R2+URZ+0x100], R5 ;  /* 0x00010005020075a7 */ /* 0x0044e400080011ff */
[----:B---3--:R-:W-:Y:S05]  /*8260*/  @!P0 NANOSLEEP.SYNCS 0x989680 ;  /* 0x009896800000895d */ /* 0x008fea0003900000 */
[----:B------:R-:W3:Y:S02]  /*8270*/  @!P0 SYNCS.PHASECHK.TRANS64 P0, [R2+URZ+0x100], R5 ;  /* 0x00010005020085a7 */ /* 0x000ee400080010ff */
[----:B---3--:R-:W-:Y:S05]  /*8280*/  @!P0 BRA `(.L_x_54) ;  /* 0xfffffffc00f08947 */ /* 0x008fea000383ffff */
[----:B------:R-:W-:Y:S05]  /*8290*/  BRA `(.L_x_142) ;  /* 0xffffffac00687947 */ /* 0x000fea000383ffff */
.L_x_55:
[----:B------:R-:W-:-:S07]  /*82a0*/  MOV R2, UR4 ;  /* 0x0000000400027c02 */ /* 0x000fce0008000f00 */
.L_x_143:
[----:B--2---:R2:W3:Y:S02]  /*82b0*/  SYNCS.PHASECHK.TRANS64.TRYWAIT P0, [R2+URZ+0xb0], R5 ;  /* 0x0000b005020075a7 */ /* 0x0044e400080011ff */
[----:B---3--:R-:W-:Y:S05]  /*82c0*/  @!P0 NANOSLEEP.SYNCS 0x989680 ;  /* 0x009896800000895d */ /* 0x008fea0003900000 */
[----:B------:R-:W3:Y:S02]  /*82d0*/  @!P0 SYNCS.PHASECHK.TRANS64 P0, [R2+URZ+0xb0], R5 ;  /* 0x0000b005020085a7 */ /* 0x000ee400080010ff */
[----:B---3--:R-:W-:Y:S05]  /*82e0*/  @!P0 BRA `(.L_x_143) ;  /* 0xfffffffc00f08947 */ /* 0x008fea000383ffff */
[----:B------:R-:W-:Y:S05]  /*82f0*/  BRA `(.L_x_144) ;  /* 0xffffffac00787947 */ /* 0x000fea000383ffff */
.L_x_56:
[----:B--2---:R2:W3:Y:S02]  /*8300*/  SYNCS.PHASECHK.TRANS64.TRYWAIT P1, [R2+URZ+0xa0], R5 ;  /* 0x0000a005020075a7 */ /* 0x0044e400080211ff */
[----:B---3--:R-:W-:Y:S05]  /*8310*/  @!P1 NANOSLEEP.SYNCS 0x989680 ;  /* 0x009896800000995d */ /* 0x008fea0003900000 */
[----:B------:R-:W3:Y:S02]  /*8320*/  @!P1 SYNCS.PHASECHK.TRANS64 P1, [R2+URZ+0xa0], R5 ;  /* 0x0000a005020095a7 */ /* 0x000ee400080210ff */
[----:B---3--:R-:W-:Y:S05]  /*8330*/  @!P1 BRA `(.L_x_56) ;  /* 0xfffffffc00f09947 */ /* 0x008fea000383ffff */
[----:B------:R-:W-:Y:S05]  /*8340*/  BRA `(.L_x_145) ;  /* 0xffffffac00a87947 */ /* 0x000fea000383ffff */
.L_x_59:
[----:B------:R-:W-:-:S07]  /*8350*/  MOV R0, UR4 ;  /* 0x0000000400007c02 */ /* 0x000fce0008000f00 */
.L_x_146:
[----:B--2---:R2:W3:Y:S02]  /*8360*/  SYNCS.PHASECHK.TRANS64.TRYWAIT P0, [R0+URZ+0xb0], R3 ;  /* 0x0000b003000075a7 */ /* 0x0044e400080011ff */
[----:B---3--:R-:W-:Y:S05]  /*8370*/  @!P0 NANOSLEEP.SYNCS 0x989680 ;  /* 0x009896800000895d */ /* 0x008fea0003900000 */
[----:B------:R-:W3:Y:S02]  /*8380*/  @!P0 SYNCS.PHASECHK.TRANS64 P0, [R0+URZ+0xb0], R3 ;  /* 0x0000b003000085a7 */ /* 0x000ee400080010ff */
[----:B---3--:R-:W-:Y:S05]  /*8390*/  @!P0 BRA `(.L_x_146) ;  /* 0xfffffffc00f08947 */ /* 0x008fea000383ffff */
[----:B------:R-:W-:Y:S05]  /*83a0*/  BRA `(.L_x_58) ;  /* 0xffffffac00fc7947 */ /* 0x000fea000383ffff */
.L_x_66:
[----:B-1----:R1:W2:Y:S02]  /*83b0*/  SYNCS.PHASECHK.TRANS64.TRYWAIT P1, [R0+URZ+0xa0], R5 ;  /* 0x0000a005000075a7 */ /* 0x0022a400080211ff */
[----:B--2---:R-:W-:Y:S05]  /*83c0*/  @!P1 NANOSLEEP.SYNCS 0x989680 ;  /* 0x009896800000995d */ /* 0x004fea0003900000 */
[----:B------:R-:W2:Y:S02]  /*83d0*/  @!P1 SYNCS.PHASECHK.TRANS64 P1, [R0+URZ+0xa0], R5 ;  /* 0x0000a005000095a7 */ /* 0x000ea400080210ff */
[----:B--2---:R-:W-:Y:S05]  /*83e0*/  @!P1 BRA `(.L_x_66) ;  /* 0xfffffffc00f09947 */ /* 0x004fea000383ffff */
[----:B------:R-:W-:Y:S05]  /*83f0*/  BRA `(.L_x_147) ;  /* 0xffffffb400907947 */ /* 0x000fea000383ffff */
.L_x_67:
[----:B------:R-:W-:-:S07]  /*8400*/  MOV R3, UR46 ;  /* 0x0000002e00037c02 */ /* 0x000fce0008000f00 */
.L_x_148:
[----:B-1----:R1:W2:Y:S02]  /*8410*/  SYNCS.PHASECHK.TRANS64.TRYWAIT P0, [R3+URZ+0xe0], R0 ;  /* 0x0000e000030075a7 */ /* 0x0022a400080011ff */
[----:B--2---:R-:W-:Y:S05]  /*8420*/  @!P0 NANOSLEEP.SYNCS 0x989680 ;  /* 0x009896800000895d */ /* 0x004fea0003900000 */
[----:B------:R-:W2:Y:S02]  /*8430*/  @!P0 SYNCS.PHASECHK.TRANS64 P0, [R3+URZ+0xe0], R0 ;  /* 0x0000e000030085a7 */ /* 0x000ea400080010ff */
[----:B--2---:R-:W-:Y:S05]  /*8440*/  @!P0 BRA `(.L_x_148) ;  /* 0xfffffffc00f08947 */ /* 0x004fea000383ffff */
[----:B------:R-:W-:Y:S05]  /*8450*/  BRA `(.L_x_149) ;  /* 0xffffffb400e07947 */ /* 0x000fea000383ffff */
.L_x_70:
[----:B------:R-:W-:Y:S07]  /*8460*/  MOV R0, UR7 ;  /* 0x0000000700007c02 */ /* 0x000fee0008000f00 */
.L_x_150:
[----:B-1----:R1:W2:Y:S02]  /*8470*/  SYNCS.PHASECHK.TRANS64.TRYWAIT P0, [R0+URZ], R3 ;  /* 0x00000003000075a7 */ /* 0x0022a400080011ff */
[----:B--2---:R-:W-:Y:S05]  /*8480*/  @!P0 NANOSLEEP.SYNCS 0x989680 ;  /* 0x009896800000895d */ /* 0x004fea0003900000 */
[----:B------:R-:W2:Y:S02]  /*8490*/  @!P0 SYNCS.PHASECHK.TRANS64 P0, [R0+URZ], R3 ;  /* 0x00000003000085a7 */ /* 0x000ea400080010ff */
[----:B--2---:R-:W-:Y:S05]  /*84a0*/  @!P0 BRA `(.L_x_150) ;  /* 0xfffffffc00f08947 */ /* 0x004fea000383ffff */
[----:B------:R-:W-:Y:S05]  /*84b0*/  BRA `(.L_x_69) ;  /* 0xffffffb400fc7947 */ /* 0x000fea000383ffff */
.L_x_73:
[----:B------:R-:W-:-:S07]  /*84c0*/  MOV R0, UR4 ;  /* 0x0000000400007c02 */ /* 0x000fce0008000f00 */
.L_x_151:
[----:B--2---:R2:W4:Y:S02]  /*84d0*/  SYNCS.PHASECHK.TRANS64.TRYWAIT P0, [R0+URZ], R3 ;  /* 0x00000003000075a7 */ /* 0x00452400080011ff */
[----:B----4-:R-:W-:Y:S05]  /*84e0*/  @!P0 NANOSLEEP.SYNCS 0x989680 ;  /* 0x009896800000895d */ /* 0x010fea0003900000 */
[----:B------:R-:W4:Y:S02]  /*84f0*/  @!P0 SYNCS.PHASECHK.TRANS64 P0, [R0+URZ], R3 ;  /* 0x00000003000085a7 */ /* 0x000f2400080010ff */
[----:B----4-:R-:W-:Y:S05]  /*8500*/  @!P0 BRA `(.L_x_151) ;  /* 0xfffffffc00f08947 */ /* 0x010fea000383ffff */
[----:B------:R-:W-:Y:S05]  /*8510*/  BRA `(.L_x_152) ;  /* 0xffffffbc00287947 */ /* 0x000fea000383ffff */
.L_x_74:
[----:B------:R-:W-:-:S07]  /*8520*/  MOV R0, UR5 ;  /* 0x0000000500007c02 */ /* 0x000fce0008000f00 */
.L_x_153:
[----:B-1----:R1:W2:Y:S02]  /*8530*/  SYNCS.PHASECHK.TRANS64.TRYWAIT P0, [R0+URZ], R3 ;  /* 0x00000003000075a7 */ /* 0x0022a400080011ff */
[----:B--2---:R-:W-:Y:S05]  /*8540*/  @!P0 NANOSLEEP.SYNCS 0x989680 ;  /* 0x009896800000895d */ /* 0x004fea0003900000 */
[----:B------:R-:W2:Y:S02]  /*8550*/  @!P0 SYNCS.PHASECHK.TRANS64 P0, [R0+URZ], R3 ;  /* 0x00000003000085a7 */ /* 0x000ea400080010ff */
[----:B--2---:R-:W-:Y:S05]  /*8560*/  @!P0 BRA `(.L_x_153) ;  /* 0xfffffffc00f08947 */ /* 0x004fea000383ffff */
[----:B------:R-:W-:Y:S05]  /*8570*/  BRA `(.L_x_154) ;  /* 0xffffffbc00347947 */ /* 0x000fea000383ffff */
.L_x_75:
[----:B------:R-:W-:-:S07]  /*8580*/  MOV R0, UR5 ;  /* 0x0000000500007c02 */ /* 0x000fce0008000f00 */
.L_x_155:
[----:B-1----:R1:W2:Y:S02]  /*8590*/  SYNCS.PHASECHK.TRANS64.TRYWAIT P0, [R0+URZ], R3 ;  /* 0x00000003000075a7 */ /* 0x0022a400080011ff */
[----:B--2---:R-:W-:Y:S05]  /*85a0*/  @!P0 NANOSLEEP.SYNCS 0x989680 ;  /* 0x009896800000895d */ /* 0x004fea0003900000 */
[----:B------:R-:W2:Y:S02]  /*85b0*/  @!P0 SYNCS.PHASECHK.TRANS64 P0, [R0+URZ], R3 ;  /* 0x00000003000085a7 */ /* 0x000ea400080010ff */
[----:B--2---:R-:W-:Y:S05]  /*85c0*/  @!P0 BRA `(.L_x_155) ;  /* 0xfffffffc00f08947 */ /* 0x004fea000383ffff */
[----:B------:R-:W-:Y:S05]  /*85d0*/  BRA `(.L_x_156) ;  /* 0xffffffbc00407947 */ /* 0x000fea000383ffff */
.L_x_76:
[----:B------:R-:W-:-:S07]  /*85e0*/  MOV R0, UR4 ;  /* 0x0000000400007c02 */ /* 0x000fce0008000f00 */
.L_x_157:
[----:B-1----:R1:W2:Y:S02]  /*85f0*/  SYNCS.PHASECHK.TRANS64.TRYWAIT P0, [R0+URZ], R3 ;  /* 0x00000003000075a7 */ /* 0x0022a400080011ff */
[----:B--2---:R-:W-:Y:S05]  /*8600*/  @!P0 NANOSLEEP.SYNCS 0x989680 ;  /* 0x009896800000895d */ /* 0x004fea0003900000 */
[----:B------:R-:W2:Y:S02]  /*8610*/  @!P0 SYNCS.PHASECHK.TRANS64 P0, [R0+URZ], R3 ;  /* 0x00000003000085a7 */ /* 0x000ea400080010ff */
[----:B--2---:R-:W-:Y:S05]  /*8620*/  @!P0 BRA `(.L_x_157) ;  /* 0xfffffffc00f08947 */ /* 0x004fea000383ffff */
[----:B------:R-:W-:Y:S05]  /*8630*/  BRA `(.L_x_158) ;  /* 0xffffffbc004c7947 */ /* 0x000fea000383ffff */
.L_x_81:
[----:B---3--:R3:W4:Y:S02]  /*8640*/  SYNCS.PHASECHK.TRANS64.TRYWAIT P0, [R12+URZ+0xa0], R9 ;  /* 0x0000a0090c0075a7 */ /* 0x00872400080011ff */
[----:B----4-:R-:W-:Y:S05]  /*8650*/  @!P0 NANOSLEEP.SYNCS 0x989680 ;  /* 0x009896800000895d */ /* 0x010fea0003900000 */
[----:B------:R-:W4:Y:S02]  /*8660*/  @!P0 SYNCS.PHASECHK.TRANS64 P0, [R12+URZ+0xa0], R9 ;  /* 0x0000a0090c0085a7 */ /* 0x000f2400080010ff */
[----:B----4-:R-:W-:Y:S05]  /*8670*/  @!P0 BRA `(.L_x_81) ;  /* 0xfffffffc00f08947 */ /* 0x010fea000383ffff */
[----:B------:R-:W-:Y:S05]  /*8680*/  BRA `(.L_x_159) ;  /* 0xffffffc0005c7947 */ /* 0x000fea000383ffff */
.L_x_84:
[----:B------:R-:W-:Y:S07]  /*8690*/  MOV R0, UR24 ;  /* 0x0000001800007c02 */ /* 0x000fee0008000f00 */
.L_x_160:
[----:B-1----:R1:W3:Y:S02]  /*86a0*/  SYNCS.PHASECHK.TRANS64.TRYWAIT P2, [R0+URZ+0x98], R9 ;  /* 0x00009809000075a7 */ /* 0x0022e400080411ff */
[----:B---3--:R-:W-:Y:S05]  /*86b0*/  @!P2 NANOSLEEP.SYNCS 0x989680 ;  /* 0x009896800000a95d */ /* 0x008fea0003900000 */
[----:B------:R-:W3:Y:S02]  /*86c0*/  @!P2 SYNCS.PHASECHK.TRANS64 P2, [R0+URZ+0x98], R9 ;  /* 0x000098090000a5a7 */ /* 0x000ee400080410ff */
[----:B---3--:R-:W-:Y:S05]  /*86d0*/  @!P2 BRA `(.L_x_160) ;  /* 0xfffffffc00f0a947 */ /* 0x008fea000383ffff */
[----:B------:R-:W-:Y:S05]  /*86e0*/  BRA `(.L_x_83) ;  /* 0xffffffc400c07947 */ /* 0x000fea000383ffff */
.L_x_87:
[----:B---3--:R-:W-:Y:S07]  /*86f0*/  MOV R0, UR4 ;  /* 0x0000000400007c02 */ /* 0x008fee0008000f00 */
.L_x_161:
[----:B-1----:R1:W3:Y:S02]  /*8700*/  SYNCS.PHASECHK.TRANS64.TRYWAIT P0, [R0+URZ+0x78], R9 ;  /* 0x00007809000075a7 */ /* 0x0022e400080011ff */
[----:B---3--:R-:W-:Y:S05]  /*8710*/  @!P0 NANOSLEEP.SYNCS 0x989680 ;  /* 0x009896800000895d */ /* 0x008fea0003900000 */
[----:B------:R-:W3:Y:S02]  /*8720*/  @!P0 SYNCS.PHASECHK.TRANS64 P0, [R0+URZ+0x78], R9 ;  /* 0x00007809000085a7 */ /* 0x000ee400080010ff */
[----:B---3--:R-:W-:Y:S05]  /*8730*/  @!P0 BRA `(.L_x_161) ;  /* 0xfffffffc00f08947 */ /* 0x008fea000383ffff */
[----:B------:R-:W-:Y:S05]  /*8740*/  BRA `(.L_x_162) ;  /* 0xffffffc800207947 */ /* 0x000fea000383ffff */
.L_x_88:
[----:B------:R-:W-:Y:S07]  /*8750*/  MOV R9, UR5 ;  /* 0x0000000500097c02 */ /* 0x000fee0008000f00 */
.L_x_163:
[----:B-1----:R1:W3:Y:S02]  /*8760*/  SYNCS.PHASECHK.TRANS64.TRYWAIT P0, [R9+URZ+0x78], R0 ;  /* 0x00007800090075a7 */ /* 0x0022e400080011ff */
[----:B---3--:R-:W-:Y:S05]  /*8770*/  @!P0 NANOSLEEP.SYNCS 0x989680 ;  /* 0x009896800000895d */ /* 0x008fea0003900000 */
[----:B------:R-:W3:Y:S02]  /*8780*/  @!P0 SYNCS.PHASECHK.TRANS64 P0, [R9+URZ+0x78], R0 ;  /* 0x00007800090085a7 */ /* 0x000ee400080010ff */
[----:B---3--:R-:W-:Y:S05]  /*8790*/  @!P0 BRA `(.L_x_163) ;  /* 0xfffffffc00f08947 */ /* 0x008fea000383ffff */
[----:B------:R-:W-:Y:S05]  /*87a0*/  BRA `(.L_x_164) ;  /* 0xffffffc8007c7947 */ /* 0x000fea000383ffff */
.L_x_90:
[----:B------:R-:W-:-:S07]  /*87b0*/  MOV R0, UR4 ;  /* 0x0000000400007c02 */ /* 0x000fce0008000f00 */
.L_x_165:
[----:B-1----:R1:W4:Y:S02]  /*87c0*/  SYNCS.PHASECHK.TRANS64.TRYWAIT P0, [R0+URZ], R3 ;  /* 0x00000003000075a7 */ /* 0x00232400080011ff */
[----:B----4-:R-:W-:Y:S05]  /*87d0*/  @!P0 NANOSLEEP.SYNCS 0x989680 ;  /* 0x009896800000895d */ /* 0x010fea0003900000 */
[----:B------:R-:W4:Y:S02]  /*87e0*/  @!P0 SYNCS.PHASECHK.TRANS64 P0, [R0+URZ], R3 ;  /* 0x00000003000085a7 */ /* 0x000f2400080010ff */
[----:B----4-:R-:W-:Y:S05]  /*87f0*/  @!P0 BRA `(.L_x_165) ;  /* 0xfffffffc00f08947 */ /* 0x010fea000383ffff */
[----:B------:R-:W-:Y:S05]  /*8800*/  BRA `(.L_x_166) ;  /* 0xffffffcc000c7947 */ /* 0x000fea000383ffff */
.L_x_91:
[----:B------:R-:W-:-:S07]  /*8810*/  MOV R0, UR5 ;  /* 0x0000000500007c02 */ /* 0x000fce0008000f00 */
.L_x_167:
[----:B-1----:R1:W4:Y:S02]  /*8820*/  SYNCS.PHASECHK.TRANS64.TRYWAIT P0, [R0+URZ], R3 ;  /* 0x00000003000075a7 */ /* 0x00232400080011ff */
[----:B----4-:R-:W-:Y:S05]  /*8830*/  @!P0 NANOSLEEP.SYNCS 0x989680 ;  /* 0x009896800000895d */ /* 0x010fea0003900000 */
[----:B------:R-:W4:Y:S02]  /*8840*/  @!P0 SYNCS.PHASECHK.TRANS64 P0, [R0+URZ], R3 ;  /* 0x00000003000085a7 */ /* 0x000f2400080010ff */
[----:B----4-:R-:W-:Y:S05]  /*8850*/  @!P0 BRA `(.L_x_167) ;  /* 0xfffffffc00f08947 */ /* 0x010fea000383ffff */
[----:B------:R-:W-:Y:S05]  /*8860*/  BRA `(.L_x_168) ;  /* 0xffffffcc00187947 */ /* 0x000fea000383ffff */
.L_x_93:
[----:B--2---:R2:W4:Y:S02]  /*8870*/  SYNCS.PHASECHK.TRANS64.TRYWAIT P0, [R0+URZ+0xa0], R3 ;  /* 0x0000a003000075a7 */ /* 0x00452400080011ff */
[----:B----4-:R-:W-:Y:S05]  /*8880*/  @!P0 NANOSLEEP.SYNCS 0x989680 ;  /* 0x009896800000895d */ /* 0x010fea0003900000 */
[----:B------:R-:W4:Y:S02]  /*8890*/  @!P0 SYNCS.PHASECHK.TRANS64 P0, [R0+URZ+0xa0], R3 ;  /* 0x0000a003000085a7 */ /* 0x000f2400080010ff */
[----:B----4-:R-:W-:Y:S05]  /*88a0*/  @!P0 BRA `(.L_x_93) ;  /* 0xfffffffc00f08947 */ /* 0x010fea000383ffff */
[----:B------:R-:W-:Y:S05]  /*88b0*/  BRA `(.L_x_169) ;  /* 0xffffffd000047947 */ /* 0x000fea000383ffff */
.L_x_103:
[----:B-1----:R1:W2:Y:S02]  /*88c0*/  SYNCS.PHASECHK.TRANS64.TRYWAIT P0, [R2+URZ+0x60], R7 ;  /* 0x00006007020075a7 */ /* 0x0022a400080011ff */
[----:B--2---:R-:W-:Y:S05]  /*88d0*/  @!P0 NANOSLEEP.SYNCS 0x989680 ;  /* 0x009896800000895d */ /* 0x004fea0003900000 */
[----:B------:R-:W2:Y:S02]  /*88e0*/  @!P0 SYNCS.PHASECHK.TRANS64 P0, [R2+URZ+0x60], R7 ;  /* 0x00006007020085a7 */ /* 0x000ea400080010ff */
[----:B--2---:R-:W-:Y:S05]  /*88f0*/  @!P0 BRA `(.L_x_103) ;  /* 0xfffffffc00f08947 */ /* 0x004fea000383ffff */
[----:B------:R-:W-:Y:S05]  /*8900*/  BRA `(.L_x_102) ;  /* 0xffffffdc00687947 */ /* 0x000fea000383ffff */
.L_x_105:
[----:B--2---:R2:W4:Y:S02]  /*8910*/  SYNCS.PHASECHK.TRANS64.TRYWAIT P1, [R76+URZ+0xc0], R3 ;  /* 0x0000c0034c0075a7 */ /* 0x00452400080211ff */
[----:B----4-:R-:W-:Y:S05]  /*8920*/  @!P1 NANOSLEEP.SYNCS 0x989680 ;  /* 0x009896800000995d */ /* 0x010fea0003900000 */
[----:B------:R-:W4:Y:S02]  /*8930*/  @!P1 SYNCS.PHASECHK.TRANS64 P1, [R76+URZ+0xc0], R3 ;  /* 0x0000c0034c0095a7 */ /* 0x000f2400080210ff */
[----:B----4-:R-:W-:Y:S05]  /*8940*/  @!P1 BRA `(.L_x_105) ;  /* 0xfffffffc00f09947 */ /* 0x010fea000383ffff */
[----:B------:R-:W-:Y:S05]  /*8950*/  BRA `(.L_x_104) ;  /* 0xffffffdc00e07947 */ /* 0x000fea000383ffff */
.L_x_116:
[----:B-1----:R1:W2:Y:S02]  /*8960*/  SYNCS.PHASECHK.TRANS64.TRYWAIT P0, [R2+URZ+0x60], R5 ;  /* 0x00006005020075a7 */ /* 0x0022a400080011ff */
[----:B--2---:R-:W-:Y:S05]  /*8970*/  @!P0 NANOSLEEP.SYNCS 0x989680 ;  /* 0x009896800000895d */ /* 0x004fea0003900000 */
[----:B------:R-:W2:Y:S02]  /*8980*/  @!P0 SYNCS.PHASECHK.TRANS64 P0, [R2+URZ+0x60], R5 ;  /* 0x00006005020085a7 */ /* 0x000ea400080010ff */
[----:B--2---:R-:W-:Y:S05]  /*8990*/  @!P0 BRA `(.L_x_116) ;  /* 0xfffffffc00f08947 */ /* 0x004fea000383ffff */
[----:B------:R-:W-:Y:S05]  /*89a0*/  BRA `(.L_x_115) ;  /* 0xffffffe8002c7947 */ /* 0x000fea000383ffff */
        .weak           $__internal_0_$__cuda_sm10x_tcgen05_guardrail_trap_col_being_dealloced_not_returned_by_alloc
        .type           $__internal_0_$__cuda_sm10x_tcgen05_guardrail_trap_col_being_dealloced_not_returned_by_alloc,@function
        .size           $__internal_0_$__cuda_sm10x_tcgen05_guardrail_trap_col_being_dealloced_not_returned_by_alloc,($__internal_1_$__cuda_sm10x_tcgen05_guardrail_trap_phase_invalid_during_alloc - $__internal_0_$__cuda_sm10x_tcgen05_guardrail_trap_col_being_dealloced_not_returned_by_alloc)
$__internal_0_$__cuda_sm10x_tcgen05_guardrail_trap_col_being_dealloced_not_returned_by_alloc:
[----:B------:R-:W-:Y:S05]  /*89b0*/  BPT.TRAP 0x1 ;  /* 0x000000040000795c */ /* 0x000fea0000300000 */
[----:B------:R-:W-:-:S04]  /*89c0*/  HFMA2 R3, -RZ, RZ, 0, 0 ;  /* 0x00000000ff037431 */ /* 0x000fc800000001ff */
[----:B------:R-:W-:Y:S05]  /*89d0*/  RET.REL.NODEC R2 `(_ZN7cutlass13device_kernelINS_4gemm6kernel13GemmUniversalIN4cute5tupleIJiiiiEEENS1_10collective13CollectiveMmaINS1_35MainloopSm100TmaUmmaWarpSpecializedILi6ELi2ELi4ENS5_IJNS4_1CILi2EEENSA_ILi4EEENSA_ILi1EEEEEEEENS5_IJNSA_ILi64EEESG_SG_EEENS_10tfloat32_tENS5_IJlSD_lEEESI_SJ_NS4_8TiledMMAINS4_8MMA_AtomIJNS4_17SM100_MMA_TF32_SSISI_SI_fLi64ELi64ELNS4_4UMMA5MajorE0ELSO_0ELNSN_7ScaleInE0ELSP_0EEEEEENS4_6LayoutINS5_IJSD_SD_SD_EEENS5_IJNSA_ILi0EEESU_SU_EEEEENS5_IJNS4_10UnderscoreESX_SX_EEEEENS4_23SM90_TMA_LOAD_MULTICASTENS4_14ComposedLayoutINS4_7SwizzleILi3ELi4ELi3EEENS4_18smem_ptr_flag_bitsILi32EEENSS_INS5_IJNSA_ILi8EEENSA_ILi32EEEEEENS5_IJS17_SD_EEEEEEEvNS4_8identityES10_S1B_vS1C_EENS_8epilogue10collective18CollectiveEpilogueINS1E_23Sm100TmaWarpSpecializedILi3ELi2ELi16ELb1ELb0EEEJSH_NS5_IJNSS_ISG_SD_EENSS_IS17_SD_EEEEESI_SJ_SI_SJ_NS1E_6fusion15FusionCallbacksIS1I_NS1M_17LinearCombinationISI_fSI_fLNS_15FloatRoundStyleE2EEESH_S1L_JEEENS4_5SM1004TMEM4LOAD26SM100_TMEM_LOAD_16dp128b8xENS4_13SM90_TMA_LOADES1B_NS4_17SM75_U32x4_LDSM_NENS4_14SM90_TMA_STOREES1B_NS4_17SM90_U32x4_STSM_NENS4_39AutoVectorizingCopyWithAssumedAlignmentILi128EEEEEEvvEEEEvNT_6ParamsE) ;  /* 0xffffff7402887950 */ /* 0x000fea0003c3ffff */
        .weak           $__internal_1_$__cuda_sm10x_tcgen05_guardrail_trap_phase_invalid_during_alloc
        .type           $__internal_1_$__cuda_sm10x_tcgen05_guardrail_trap_phase_invalid_during_alloc,@function
        .size           $__internal_1_$__cuda_sm10x_tcgen05_guardrail_trap_phase_invalid_during_alloc,($__internal_2_$__cuda_sm10x_tcgen05_guardrail_trap_unallocated_columns_being_dealloced - $__internal_1_$__cuda_sm10x_tcgen05_guardrail_trap_phase_invalid_during_alloc)
$__internal_1_$__cuda_sm10x_tcgen05_guardrail_trap_phase_invalid_during_alloc:
[----:B------:R-:W-:Y:S05]  /*89e0*/  BPT.TRAP 0x1 ;  /* 0x000000040000795c */ /* 0x000fea0000300000 */
[----:B------:R-:W-:-:S04]  /*89f0*/  MOV R5, 0x0 ;  /* 0x0000000000057802 */ /* 0x000fc80000000f00 */
[----:B------:R-:W-:Y:S05]  /*8a00*/  RET.REL.NODEC R4 `(_ZN7cutlass13device_kernelINS_4gemm6kernel13GemmUniversalIN4cute5tupleIJiiiiEEENS1_10collective13CollectiveMmaINS1_35MainloopSm100TmaUmmaWarpSpecializedILi6ELi2ELi4ENS5_IJNS4_1CILi2EEENSA_ILi4EEENSA_ILi1EEEEEEEENS5_IJNSA_ILi64EEESG_SG_EEENS_10tfloat32_tENS5_IJlSD_lEEESI_SJ_NS4_8TiledMMAINS4_8MMA_AtomIJNS4_17SM100_MMA_TF32_SSISI_SI_fLi64ELi64ELNS4_4UMMA5MajorE0ELSO_0ELNSN_7ScaleInE0ELSP_0EEEEEENS4_6LayoutINS5_IJSD_SD_SD_EEENS5_IJNSA_ILi0EEESU_SU_EEEEENS5_IJNS4_10UnderscoreESX_SX_EEEEENS4_23SM90_TMA_LOAD_MULTICASTENS4_14ComposedLayoutINS4_7SwizzleILi3ELi4ELi3EEENS4_18smem_ptr_flag_bitsILi32EEENSS_INS5_IJNSA_ILi8EEENSA_ILi32EEEEEENS5_IJS17_SD_EEEEEEEvNS4_8identityES10_S1B_vS1C_EENS_8epilogue10collective18CollectiveEpilogueINS1E_23Sm100TmaWarpSpecializedILi3ELi2ELi16ELb1ELb0EEEJSH_NS5_IJNSS_ISG_SD_EENSS_IS17_SD_EEEEESI_SJ_SI_SJ_NS1E_6fusion15FusionCallbacksIS1I_NS1M_17LinearCombinationISI_fSI_fLNS_15FloatRoundStyleE2EEESH_S1L_JEEENS4_5SM1004TMEM4LOAD26SM100_TMEM_LOAD_16dp128b8xENS4_13SM90_TMA_LOADES1B_NS4_17SM75_U32x4_LDSM_NENS4_14SM90_TMA_STOREES1B_NS4_17SM90_U32x4_STSM_NENS4_39AutoVectorizingCopyWithAssumedAlignmentILi128EEEEEEvvEEEEvNT_6ParamsE) ;  /* 0xffffff74047c7950 */ /* 0x000fea0003c3ffff */
        .weak           $__internal_2_$__cuda_sm10x_tcgen05_guardrail_trap_unallocated_columns_being_dealloced
        .type           $__internal_2_$__cuda_sm10x_tcgen05_guardrail_trap_unallocated_columns_being_dealloced,@function
        .size           $__internal_2_$__cuda_sm10x_tcgen05_guardrail_trap_unallocated_columns_being_dealloced,(.L_x_171 - $__internal_2_$__cuda_sm10x_tcgen05_guardrail_trap_unallocated_columns_being_dealloced)
$__internal_2_$__cuda_sm10x_tcgen05_guardrail_trap_unallocated_columns_being_dealloced:
[----:B------:R-:W-:Y:S05]  /*8a10*/  BPT.TRAP 0x1 ;  /* 0x000000040000795c */ /* 0x000fea0000300000 */
[----:B------:R-:W-:-:S04]  /*8a20*/  HFMA2 R3, -RZ, RZ, 0, 0 ;  /* 0x00000000ff037431 */ /* 0x000fc800000001ff */
[----:B------:R-:W-:Y:S05]  /*8a30*/  RET.REL.NODEC R2 `(_ZN7cutlass13device_kernelINS_4gemm6kernel13GemmUniversalIN4cute5tupleIJiiiiEEENS1_10collective13CollectiveMmaINS1_35MainloopSm100TmaUmmaWarpSpecializedILi6ELi2ELi4ENS5_IJNS4_1CILi2EEENSA_ILi4EEENSA_ILi1EEEEEEEENS5_IJNSA_ILi64EEESG_SG_EEENS_10tfloat32_tENS5_IJlSD_lEEESI_SJ_NS4_8TiledMMAINS4_8MMA_AtomIJNS4_17SM100_MMA_TF32_SSISI_SI_fLi64ELi64ELNS4_4UMMA5MajorE0ELSO_0ELNSN_7ScaleInE0ELSP_0EEEEEENS4_6LayoutINS5_IJSD_SD_SD_EEENS5_IJNSA_ILi0EEESU_SU_EEEEENS5_IJNS4_10UnderscoreESX_SX_EEEEENS4_23SM90_TMA_LOAD_MULTICASTENS4_14ComposedLayoutINS4_7SwizzleILi3ELi4ELi3EEENS4_18smem_ptr_flag_bitsILi32EEENSS_INS5_IJNSA_ILi8EEENSA_ILi32EEEEEENS5_IJS17_SD_EEEEEEEvNS4_8identityES10_S1B_vS1C_EENS_8epilogue10collective18CollectiveEpilogueINS1E_23Sm100TmaWarpSpecializedILi3ELi2ELi16ELb1ELb0EEEJSH_NS5_IJNSS_ISG_SD_EENSS_IS17_SD_EEEEESI_SJ_SI_SJ_NS1E_6fusion15FusionCallbacksIS1I_NS1M_17LinearCombinationISI_fSI_fLNS_15FloatRoundStyleE2EEESH_S1L_JEEENS4_5SM1004TMEM4LOAD26SM100_TMEM_LOAD_16dp128b8xENS4_13SM90_TMA_LOADES1B_NS4_17SM75_U32x4_LDSM_NENS4_14SM90_TMA_STOREES1B_NS4_17SM90_U32x4_STSM_NENS4_39AutoVectorizingCopyWithAssumedAlignmentILi128EEEEEEvvEEEEvNT_6ParamsE) ;  /* 0xffffff7402707950 */ /* 0x000fea0003c3ffff */
.L_x_170:
[----:B------:R-:W-:-:S00]  /*8a40*/  BRA `(.L_x_170) ;  /* 0xfffffffc00fc7947 */ /* 0x000fc0000383ffff */
[----:B------:R-:W-:-:S00]  /*8a50*/  NOP ;  /* 0x0000000000007918 */ /* 0x000fc00000000000 */
        /* <DEDUP_REMOVED lines=10> */
.L_x_171:


//--------------------- .nv.global.init           --------------------------
	.section	.nv.global.init,"aw",@progbits
.nv.global.init:
	.type		$str$27,@object
	.size		$str$27,($str$28 - $str$27)
$str$27:
        /*0000*/ 	.byte	0x28, 0x61, 0x64, 0x64, 0x72, 0x65, 0x73, 0x73, 0x20, 0x26, 0x20, 0x6d, 0x61, 0x73, 0x6b, 0x29
        /*0010*/ 	.byte	0x20, 0x3d, 0x3d, 0x20, 0x30, 0x00
	.type		$str$28,@object
	.size		$str$28,($str$26 - $str$28)
$str$28:
        /*0016*/ 	.byte	0x2f, 0x74, 0x6d, 0x70, 0x2f, 0x63, 0x75, 0x74, 0x6c, 0x61, 0x73, 0x73, 0x5f, 0x73, 0x77, 0x65
        /*0026*/ 	.byte	0x65, 0x70, 0x5f, 0x73, 0x72, 0x63, 0x2f, 0x69, 0x6e, 0x63, 0x6c, 0x75, 0x64, 0x65, 0x2f, 0x63
        /*0036*/ 	.byte	0x75, 0x74, 0x65, 0x2f, 0x70, 0x6f, 0x69, 0x6e, 0x74, 0x65, 0x72, 0x5f, 0x66, 0x6c, 0x61, 0x67
        /*0046*/ 	.byte	0x67, 0x65, 0x64, 0x2e, 0x68, 0x70, 0x70, 0x00
	.type		$str$26,@object
	.size		$str$26,($str$25 - $str$26)
$str$26:
        /*004e*/ 	.byte	0x2f, 0x74, 0x6d, 0x70, 0x2f, 0x63, 0x75, 0x74, 0x6c, 0x61, 0x73, 0x73, 0x5f, 0x73, 0x77, 0x65
        /*005e*/ 	.byte	0x65, 0x70, 0x5f, 0x73, 0x72, 0x63, 0x2f, 0x69, 0x6e, 0x63, 0x6c, 0x75, 0x64, 0x65, 0x2f, 0x63
        /*006e*/ 	.byte	0x75, 0x74, 0x65, 0x2f, 0x61, 0x74, 0x6f, 0x6d, 0x2f, 0x63, 0x6f, 0x70, 0x79, 0x5f, 0x74, 0x72
        /*007e*/ 	.byte	0x61, 0x69, 0x74, 0x73, 0x5f, 0x73, 0x6d, 0x31, 0x30, 0x30, 0x2e, 0x68, 0x70, 0x70, 0x00
	.type		$str$25,@object
	.size		$str$25,(__unnamed_1 - $str$25)
$str$25:
        /*008d*/ 	.byte	0x28, 0x28, 0x75, 0x69, 0x6e, 0x74, 0x33, 0x32, 0x5f, 0x74, 0x28, 0x74, 0x68, 0x72, 0x65, 0x61
        /*009d*/ 	.byte	0x64, 0x49, 0x64, 0x78, 0x2e, 0x78, 0x29, 0x20, 0x2f, 0x20, 0x33, 0x32, 0x29, 0x20, 0x25, 0x20
        /*00ad*/ 	.byte	0x34, 0x29, 0x20, 0x3d, 0x3d, 0x20, 0x28, 0x28, 0x28, 0x74, 0x6d, 0x65, 0x6d, 0x5f, 0x61, 0x64
        /*00bd*/ 	.byte	0x64, 0x72, 0x20, 0x3e, 0x3e, 0x20, 0x31, 0x36, 0x29, 0x20, 0x2f, 0x20, 0x33, 0x32, 0x29, 0x20
        /*00cd*/ 	.byte	0x25, 0x20, 0x34, 0x29, 0x00
	.type		__unnamed_1,@object
	.size		__unnamed_1,(__unnamed_2 - __unnamed_1)
__unnamed_1:
        /*00d2*/ 	.byte	0x61, 0x75, 0x74, 0x6f, 0x20, 0x63, 0x75, 0x74, 0x65, 0x3a, 0x3a, 0x61, 0x73, 0x5f, 0x70, 0x6f
        /* <DEDUP_REMOVED lines=24> */
        /*0262*/ 	.byte	0x30, 0x34, 0x38, 0x3e, 0x3e, 0x3e, 0x3e, 0x5d, 0x00
	.type		__unnamed_2,@object
	.size		__unnamed_2,(.L_2 - __unnamed_2)
__unnamed_2:
        /* <DEDUP_REMOVED lines=45> */
        /*053b*/ 	.byte	0x3e, 0x3e, 0x3e, 0x5d, 0x00
.L_2:


//--------------------- .nv.shared._ZN7cutlass13device_kernelINS_4gemm6kernel13GemmUniversalIN4cute5tupleIJiiiiEEENS1_10collective13CollectiveMmaINS1_35MainloopSm100TmaUmmaWarpSpecializedILi6ELi2ELi4ENS5_IJNS4_1CILi2EEENSA_ILi4EEENSA_ILi1EEEEEEEENS5_IJNSA_ILi64EEESG_SG_EEENS_10tfloat32_tENS5_IJlSD_lEEESI_SJ_NS4_8TiledMMAINS4_8MMA_AtomIJNS4_17SM100_MMA_TF32_SSISI_SI_fLi64ELi64ELNS4_4UMMA5MajorE0ELSO_0ELNSN_7ScaleInE0ELSP_0EEEEEENS4_6LayoutINS5_IJSD_SD_SD_EEENS5_IJNSA_ILi0EEESU_SU_EEEEENS5_IJNS4_10UnderscoreESX_SX_EEEEENS4_23SM90_TMA_LOAD_MULTICASTENS4_14ComposedLayoutINS4_7SwizzleILi3ELi4ELi3EEENS4_18smem_ptr_flag_bitsILi32EEENSS_INS5_IJNSA_ILi8EEENSA_ILi32EEEEEENS5_IJS17_SD_EEEEEEEvNS4_8identityES10_S1B_vS1C_EENS_8epilogue10collective18CollectiveEpilogueINS1E_23Sm100TmaWarpSpecializedILi3ELi2ELi16ELb1ELb0EEEJSH_NS5_IJNSS_ISG_SD_EENSS_IS17_SD_EEEEESI_SJ_SI_SJ_NS1E_6fusion15FusionCallbacksIS1I_NS1M_17LinearCombinationISI_fSI_fLNS_15FloatRoundStyleE2EEESH_S1L_JEEENS4_5SM1004TMEM4LOAD26SM100_TMEM_LOAD_16dp128b8xENS4_13SM90_TMA_LOADES1B_NS4_17SM75_U32x4_LDSM_NENS4_14SM90_TMA_STOREES1B_NS4_17SM90_U32x4_STSM_NENS4_39AutoVectorizingCopyWithAssumedAlignmentILi128EEEEEEvvEEEEvNT_6ParamsE --------------------------
	.section	.nv.shared._ZN7cutlass13device_kernelINS_4gemm6kernel13GemmUniversalIN4cute5tupleIJiiiiEEENS1_10collective13CollectiveMmaINS1_35MainloopSm100TmaUmmaWarpSpecializedILi6ELi2ELi4ENS5_IJNS4_1CILi2EEENSA_ILi4EEENSA_ILi1EEEEEEEENS5_IJNSA_ILi64EEESG_SG_EEENS_10tfloat32_tENS5_IJlSD_lEEESI_SJ_NS4_8TiledMMAINS4_8MMA_AtomIJNS4_17SM100_MMA_TF32_SSISI_SI_fLi64ELi64ELNS4_4UMMA5MajorE0ELSO_0ELNSN_7ScaleInE0ELSP_0EEEEEENS4_6LayoutINS5_IJSD_SD_SD_EEENS5_IJNSA_ILi0EEESU_SU_EEEEENS5_IJNS4_10UnderscoreESX_SX_EEEEENS4_23SM90_TMA_LOAD_MULTICASTENS4_14ComposedLayoutINS4_7SwizzleILi3ELi4ELi3EEENS4_18smem_ptr_flag_bitsILi32EEENSS_INS5_IJNSA_ILi8EEENSA_ILi32EEEEEENS5_IJS17_SD_EEEEEEEvNS4_8identityES10_S1B_vS1C_EENS_8epilogue10collective18CollectiveEpilogueINS1E_23Sm100TmaWarpSpecializedILi3ELi2ELi16ELb1ELb0EEEJSH_NS5_IJNSS_ISG_SD_EENSS_IS17_SD_EEEEESI_SJ_SI_SJ_NS1E_6fusion15FusionCallbacksIS1I_NS1M_17LinearCombinationISI_fSI_fLNS_15FloatRoundStyleE2EEESH_S1L_JEEENS4_5SM1004TMEM4LOAD26SM100_TMEM_LOAD_16dp128b8xENS4_13SM90_TMA_LOADES1B_NS4_17SM75_U32x4_LDSM_NENS4_14SM90_TMA_STOREES1B_NS4_17SM90_U32x4_STSM_NENS4_39AutoVectorizingCopyWithAssumedAlignmentILi128EEEEEEvvEEEEvNT_6ParamsE,"aw",@nobits
	.sectionflags	@""
	.align	16
	.zero		1024


//--------------------- .nv.shared.reserved.0     --------------------------
	.section	.nv.shared.reserved.0,"aw",@nobits
	.weak		__nv_reservedSMEM_offset_0_alias
	.size		__nv_reservedSMEM_offset_0_alias, 0, 64
	.other		__nv_reservedSMEM_offset_0_alias,@"STO_CUDA_RESERVED_SHARED STV_DEFAULT"
__nv_reservedSMEM_offset_0_alias:
	.zero		0
.nv.shared.reserved.0:
	.zero		64
	.weak		__nv_reservedSMEM_tcgen05_partition
	.type		__nv_reservedSMEM_tcgen05_partition,@object
	.size		__nv_reservedSMEM_tcgen05_partition,(.L_0 - __nv_reservedSMEM_tcgen05_partition)
__nv_reservedSMEM_tcgen05_partition:
	.zero		32
.L_0:


//--------------------- .nv.global                --------------------------
	.section	.nv.global,"aw",@nobits
.nv.global:
	.type		_ZN40_INTERNAL_73bd05aa_4_k_cu_7e9b87fc_340144cute1_E,@object
	.size		_ZN40_INTERNAL_73bd05aa_4_k_cu_7e9b87fc_340144cute1_E,(_ZN40_INTERNAL_73bd05aa_4_k_cu_7e9b87fc_340144cuda3std3__45__cpo6cbeginE - _ZN40_INTERNAL_73bd05aa_4_k_cu_7e9b87fc_340144cute1_E)
_ZN40_INTERNAL_73bd05aa_4_k_cu_7e9b87fc_340144cute1_E:
	.zero		1
	.type		_ZN40_INTERNAL_73bd05aa_4_k_cu_7e9b87fc_340144cuda3std3__45__cpo6cbeginE,@object
	.size		_ZN40_INTERNAL_73bd05aa_4_k_cu_7e9b87fc_340144cuda3std3__45__cpo6cbeginE,(_ZN40_INTERNAL_73bd05aa_4_k_cu_7e9b87fc_340144cuda3std3__48in_placeE - _ZN40_INTERNAL_73bd05aa_4_k_cu_7e9b87fc_340144cuda3std3__45__cpo6cbeginE)
_ZN40_INTERNAL_73bd05aa_4_k_cu_7e9b87fc_340144cuda3std3__45__cpo6cbeginE:
	.zero		1
	.type		_ZN40_INTERNAL_73bd05aa_4_k_cu_7e9b87fc_340144cuda3std3__48in_placeE,@object
	.size		_ZN40_INTERNAL_73bd05aa_4_k_cu_7e9b87fc_340144cuda3std3__48in_placeE,(_ZN40_INTERNAL_73bd05aa_4_k_cu_7e9b87fc_340144cuda3std6ranges3__45__cpo9iter_moveE - _ZN40_INTERNAL_73bd05aa_4_k_cu_7e9b87fc_340144cuda3std3__48in_placeE)
_ZN40_INTERNAL_73bd05aa_4_k_cu_7e9b87fc_340144cuda3std3__48in_placeE:
	.zero		1
	.type		_ZN40_INTERNAL_73bd05aa_4_k_cu_7e9b87fc_340144cuda3std6ranges3__45__cpo9iter_moveE,@object
	.size		_ZN40_INTERNAL_73bd05aa_4_k_cu_7e9b87fc_340144cuda3std6ranges3__45__cpo9iter_moveE,(_ZN40_INTERNAL_73bd05aa_4_k_cu_7e9b87fc_340144cuda3std3__45__cpo5beginE - _ZN40_INTERNAL_73bd05aa_4_k_cu_7e9b87fc_340144cuda3std6ranges3__45__cpo9iter_moveE)
_ZN40_INTERNAL_73bd05aa_4_k_cu_7e9b87fc_340144cuda3std6ranges3__45__cpo9iter_moveE:
	.zero		1
	.type		_ZN40_INTERNAL_73bd05aa_4_k_cu_7e9b87fc_340144cuda3std3__45__cpo5beginE,@object
	.size		_ZN40_INTERNAL_73bd05aa_4_k_cu_7e9b87fc_340144cuda3std3__45__cpo5beginE,(_ZN40_INTERNAL_73bd05aa_4_k_cu_7e9b87fc_340144cuda3std3__442_GLOBAL__N__73bd05aa_4_k_cu_7e9b87fc_340146ignoreE - _ZN40_INTERNAL_73bd05aa_4_k_cu_7e9b87fc_340144cuda3std3__45__cpo5beginE)
_ZN40_INTERNAL_73bd05aa_4_k_cu_7e9b87fc_340144cuda3std3__45__cpo5beginE:
	.zero		1
	.type		_ZN40_INTERNAL_73bd05aa_4_k_cu_7e9b87fc_340144cuda3std3__442_GLOBAL__N__73bd05aa_4_k_cu_7e9b87fc_340146ignoreE,@object
	.size		_ZN40_INTERNAL_73bd05aa_4_k_cu_7e9b87fc_340144cuda3std3__442_GLOBAL__N__73bd05aa_4_k_cu_7e9b87fc_340146ignoreE,(_ZN40_INTERNAL_73bd05aa_4_k_cu_7e9b87fc_340144cute7productE - _ZN40_INTERNAL_73bd05aa_4_k_cu_7e9b87fc_340144cuda3std3__442_GLOBAL__N__73bd05aa_4_k_cu_7e9b87fc_340146ignoreE)
_ZN40_INTERNAL_73bd05aa_4_k_cu_7e9b87fc_340144cuda3std3__442_GLOBAL__N__73bd05aa_4_k_cu_7e9b87fc_340146ignoreE:
	.zero		1
	.type		_ZN40_INTERNAL_73bd05aa_4_k_cu_7e9b87fc_340144cute7productE,@object
	.size		_ZN40_INTERNAL_73bd05aa_4_k_cu_7e9b87fc_340144cute7productE,(_ZN40_INTERNAL_73bd05aa_4_k_cu_7e9b87fc_340144cuda3std3__45__cpo3endE - _ZN40_INTERNAL_73bd05aa_4_k_cu_7e9b87fc_340144cute7productE)
_ZN40_INTERNAL_73bd05aa_4_k_cu_7e9b87fc_340144cute7productE:
	.zero		1
	.type		_ZN40_INTERNAL_73bd05aa_4_k_cu_7e9b87fc_340144cuda3std3__45__cpo3endE,@object
	.size		_ZN40_INTERNAL_73bd05aa_4_k_cu_7e9b87fc_340144cuda3std3__45__cpo3endE,(_ZN40_INTERNAL_73bd05aa_4_k_cu_7e9b87fc_340144cuda3std3__419piecewise_constructE - _ZN40_INTERNAL_73bd05aa_4_k_cu_7e9b87fc_340144cuda3std3__45__cpo3endE)
_ZN40_INTERNAL_73bd05aa_4_k_cu_7e9b87fc_340144cuda3std3__45__cpo3endE:
	.zero		1
	.type		_ZN40_INTERNAL_73bd05aa_4_k_cu_7e9b87fc_340144cuda3std3__419piecewise_constructE,@object
	.size		_ZN40_INTERNAL_73bd05aa_4_k_cu_7e9b87fc_340144cuda3std3__419piecewise_constructE,(_ZN40_INTERNAL_73bd05aa_4_k_cu_7e9b87fc_340144cuda3std3__45__cpo4cendE - _ZN40_INTERNAL_73bd05aa_4_k_cu_7e9b87fc_340144cuda3std3__419piecewise_constructE)
_ZN40_INTERNAL_73bd05aa_4_k_cu_7e9b87fc_340144cuda3std3__419piecewise_constructE:
	.zero		1
	.type		_ZN40_INTERNAL_73bd05aa_4_k_cu_7e9b87fc_340144cuda3std3__45__cpo4cendE,@object
	.size		_ZN40_INTERNAL_73bd05aa_4_k_cu_7e9b87fc_340144cuda3std3__45__cpo4cendE,(_ZN40_INTERNAL_73bd05aa_4_k_cu_7e9b87fc_340144cuda3std6ranges3__45__cpo4swapE - _ZN40_INTERNAL_73bd05aa_4_k_cu_7e9b87fc_340144cuda3std3__45__cpo4cendE)
_ZN40_INTERNAL_73bd05aa_4_k_cu_7e9b87fc_340144cuda3std3__45__cpo4cendE:
	.zero		1
	.type		_ZN40_INTERNAL_73bd05aa_4_k_cu_7e9b87fc_340144cuda3std6ranges3__45__cpo4swapE,@object
	.size		_ZN40_INTERNAL_73bd05aa_4_k_cu_7e9b87fc_340144cuda3std6ranges3__45__cpo4swapE,(.L_10 - _ZN40_INTERNAL_73bd05aa_4_k_cu_7e9b87fc_340144cuda3std6ranges3__45__cpo4swapE)
_ZN40_INTERNAL_73bd05aa_4_k_cu_7e9b87fc_340144cuda3std6ranges3__45__cpo4swapE:
	.zero		1
.L_10:


//--------------------- .nv.constant0._ZN7cutlass13device_kernelINS_4gemm6kernel13GemmUniversalIN4cute5tupleIJiiiiEEENS1_10collective13CollectiveMmaINS1_35MainloopSm100TmaUmmaWarpSpecializedILi6ELi2ELi4ENS5_IJNS4_1CILi2EEENSA_ILi4EEENSA_ILi1EEEEEEEENS5_IJNSA_ILi64EEESG_SG_EEENS_10tfloat32_tENS5_IJlSD_lEEESI_SJ_NS4_8TiledMMAINS4_8MMA_AtomIJNS4_17SM100_MMA_TF32_SSISI_SI_fLi64ELi64ELNS4_4UMMA5MajorE0ELSO_0ELNSN_7ScaleInE0ELSP_0EEEEEENS4_6LayoutINS5_IJSD_SD_SD_EEENS5_IJNSA_ILi0EEESU_SU_EEEEENS5_IJNS4_10UnderscoreESX_SX_EEEEENS4_23SM90_TMA_LOAD_MULTICASTENS4_14ComposedLayoutINS4_7SwizzleILi3ELi4ELi3EEENS4_18smem_ptr_flag_bitsILi32EEENSS_INS5_IJNSA_ILi8EEENSA_ILi32EEEEEENS5_IJS17_SD_EEEEEEEvNS4_8identityES10_S1B_vS1C_EENS_8epilogue10collective18CollectiveEpilogueINS1E_23Sm100TmaWarpSpecializedILi3ELi2ELi16ELb1ELb0EEEJSH_NS5_IJNSS_ISG_SD_EENSS_IS17_SD_EEEEESI_SJ_SI_SJ_NS1E_6fusion15FusionCallbacksIS1I_NS1M_17LinearCombinationISI_fSI_fLNS_15FloatRoundStyleE2EEESH_S1L_JEEENS4_5SM1004TMEM4LOAD26SM100_TMEM_LOAD_16dp128b8xENS4_13SM90_TMA_LOADES1B_NS4_17SM75_U32x4_LDSM_NENS4_14SM90_TMA_STOREES1B_NS4_17SM90_U32x4_STSM_NENS4_39AutoVectorizingCopyWithAssumedAlignmentILi128EEEEEEvvEEEEvNT_6ParamsE --------------------------
	.section	.nv.constant0._ZN7cutlass13device_kernelINS_4gemm6kernel13GemmUniversalIN4cute5tupleIJiiiiEEENS1_10collective13CollectiveMmaINS1_35MainloopSm100TmaUmmaWarpSpecializedILi6ELi2ELi4ENS5_IJNS4_1CILi2EEENSA_ILi4EEENSA_ILi1EEEEEEEENS5_IJNSA_ILi64EEESG_SG_EEENS_10tfloat32_tENS5_IJlSD_lEEESI_SJ_NS4_8TiledMMAINS4_8MMA_AtomIJNS4_17SM100_MMA_TF32_SSISI_SI_fLi64ELi64ELNS4_4UMMA5MajorE0ELSO_0ELNSN_7ScaleInE0ELSP_0EEEEEENS4_6LayoutINS5_IJSD_SD_SD_EEENS5_IJNSA_ILi0EEESU_SU_EEEEENS5_IJNS4_10UnderscoreESX_SX_EEEEENS4_23SM90_TMA_LOAD_MULTICASTENS4_14ComposedLayoutINS4_7SwizzleILi3ELi4ELi3EEENS4_18smem_ptr_flag_bitsILi32EEENSS_INS5_IJNSA_ILi8EEENSA_ILi32EEEEEENS5_IJS17_SD_EEEEEEEvNS4_8identityES10_S1B_vS1C_EENS_8epilogue10collective18CollectiveEpilogueINS1E_23Sm100TmaWarpSpecializedILi3ELi2ELi16ELb1ELb0EEEJSH_NS5_IJNSS_ISG_SD_EENSS_IS17_SD_EEEEESI_SJ_SI_SJ_NS1E_6fusion15FusionCallbacksIS1I_NS1M_17LinearCombinationISI_fSI_fLNS_15FloatRoundStyleE2EEESH_S1L_JEEENS4_5SM1004TMEM4LOAD26SM100_TMEM_LOAD_16dp128b8xENS4_13SM90_TMA_LOADES1B_NS4_17SM75_U32x4_LDSM_NENS4_14SM90_TMA_STOREES1B_NS4_17SM90_U32x4_STSM_NENS4_39AutoVectorizingCopyWithAssumedAlignmentILi128EEEEEEvvEEEEvNT_6ParamsE,"a",@progbits
	.sectionflags	@""
	.align	4
.nv.constant0._ZN7cutlass13device_kernelINS_4gemm6kernel13GemmUniversalIN4cute5tupleIJiiiiEEENS1_10collective13CollectiveMmaINS1_35MainloopSm100TmaUmmaWarpSpecializedILi6ELi2ELi4ENS5_IJNS4_1CILi2EEENSA_ILi4EEENSA_ILi1EEEEEEEENS5_IJNSA_ILi64EEESG_SG_EEENS_10tfloat32_tENS5_IJlSD_lEEESI_SJ_NS4_8TiledMMAINS4_8MMA_AtomIJNS4_17SM100_MMA_TF32_SSISI_SI_fLi64ELi64ELNS4_4UMMA5MajorE0ELSO_0ELNSN_7ScaleInE0ELSP_0EEEEEENS4_6LayoutINS5_IJSD_SD_SD_EEENS5_IJNSA_ILi0EEESU_SU_EEEEENS5_IJNS4_10UnderscoreESX_SX_EEEEENS4_23SM90_TMA_LOAD_MULTICASTENS4_14ComposedLayoutINS4_7SwizzleILi3ELi4ELi3EEENS4_18smem_ptr_flag_bitsILi32EEENSS_INS5_IJNSA_ILi8EEENSA_ILi32EEEEEENS5_IJS17_SD_EEEEEEEvNS4_8identityES10_S1B_vS1C_EENS_8epilogue10collective18CollectiveEpilogueINS1E_23Sm100TmaWarpSpecializedILi3ELi2ELi16ELb1ELb0EEEJSH_NS5_IJNSS_ISG_SD_EENSS_IS17_SD_EEEEESI_SJ_SI_SJ_NS1E_6fusion15FusionCallbacksIS1I_NS1M_17LinearCombinationISI_fSI_fLNS_15FloatRoundStyleE2EEESH_S1L_JEEENS4_5SM1004TMEM4LOAD26SM100_TMEM_LOAD_16dp128b8xENS4_13SM90_TMA_LOADES1B_NS4_17SM75_U32x4_LDSM_NENS4_14SM90_TMA_STOREES1B_NS4_17SM90_U32x4_STSM_NENS4_39AutoVectorizingCopyWithAssumedAlignmentILi128EEEEEEvvEEEEvNT_6ParamsE:
	.zero		2944


//--------------------- SYMBOLS --------------------------

	.type		.nv.reservedSmem.offset0,@object
	.size		.nv.reservedSmem.offset0,0x4
	.type		.nv.reservedSmem.cap,@object
	.size		.nv.reservedSmem.cap,0x4
	.type		__assertfail,@function
